//
// Generated by NVIDIA NVVM Compiler
//
// Compiler Build ID: CL-36424714
// Cuda compilation tools, release 13.0, V13.0.88
// Based on NVVM 20.0.0
//

.version 9.0
.target sm_100
.address_size 64

	// .globl	_Z11spectrogramPK7ComplexPfi
.extern .shared .align 16 .b8 s_data[];
.global .align 4 .b8 __cudart_i2opi_f[24] = {65, 144, 67, 60, 153, 149, 98, 219, 192, 221, 52, 245, 209, 87, 39, 252, 41, 21, 68, 78, 110, 131, 249, 162};

.visible .entry _Z11spectrogramPK7ComplexPfi(
	.param .u64 .ptr .align 1 _Z11spectrogramPK7ComplexPfi_param_0,
	.param .u64 .ptr .align 1 _Z11spectrogramPK7ComplexPfi_param_1,
	.param .u32 _Z11spectrogramPK7ComplexPfi_param_2
)
{
	.reg .pred 	%p<2>;
	.reg .b32 	%r<6>;
	.reg .b32 	%f<5>;
	.reg .b64 	%rd<9>;

	ld.param.u64 	%rd1, [_Z11spectrogramPK7ComplexPfi_param_0];
	ld.param.u64 	%rd2, [_Z11spectrogramPK7ComplexPfi_param_1];
	ld.param.u32 	%r2, [_Z11spectrogramPK7ComplexPfi_param_2];
	mov.u32 	%r3, %ctaid.x;
	mov.u32 	%r4, %ntid.x;
	mov.u32 	%r5, %tid.x;
	mad.lo.s32 	%r1, %r3, %r4, %r5;
	setp.ge.s32 	%p1, %r1, %r2;
	@%p1 bra 	$L__BB0_2;
	cvta.to.global.u64 	%rd3, %rd1;
	cvta.to.global.u64 	%rd4, %rd2;
	mul.wide.s32 	%rd5, %r1, 8;
	add.s64 	%rd6, %rd3, %rd5;
	ld.global.f32 	%f1, [%rd6];
	ld.global.f32 	%f2, [%rd6+4];
	mul.f32 	%f3, %f2, %f2;
	fma.rn.f32 	%f4, %f1, %f1, %f3;
	mul.wide.s32 	%rd7, %r1, 4;
	add.s64 	%rd8, %rd4, %rd7;
	st.global.f32 	[%rd8], %f4;
$L__BB0_2:
	ret;

}
	// .globl	stft_kernel_fixed
.visible .entry stft_kernel_fixed(
	.param .u64 .ptr .align 1 stft_kernel_fixed_param_0,
	.param .u64 .ptr .align 1 stft_kernel_fixed_param_1,
	.param .u64 .ptr .align 1 stft_kernel_fixed_param_2,
	.param .u32 stft_kernel_fixed_param_3,
	.param .u32 stft_kernel_fixed_param_4,
	.param .u32 stft_kernel_fixed_param_5,
	.param .u32 stft_kernel_fixed_param_6
)
{
	.local .align 4 .b8 	__local_depot1[28];
	.reg .b64 	%SP;
	.reg .b64 	%SPL;
	.reg .pred 	%p<29>;
	.reg .b32 	%r<166>;
	.reg .b32 	%f<75>;
	.reg .b64 	%rd<50>;
	.reg .b64 	%fd<9>;

	mov.u64 	%SPL, __local_depot1;
	ld.param.u64 	%rd13, [stft_kernel_fixed_param_0];
	ld.param.u64 	%rd14, [stft_kernel_fixed_param_1];
	ld.param.u64 	%rd15, [stft_kernel_fixed_param_2];
	ld.param.u32 	%r52, [stft_kernel_fixed_param_3];
	ld.param.u32 	%r53, [stft_kernel_fixed_param_4];
	ld.param.u32 	%r54, [stft_kernel_fixed_param_5];
	ld.param.u32 	%r55, [stft_kernel_fixed_param_6];
	add.u64 	%rd1, %SPL, 0;
	add.u64 	%rd2, %SPL, 0;
	mov.u32 	%r1, %ctaid.x;
	mov.u32 	%r2, %tid.x;
	setp.ge.s32 	%p1, %r1, %r55;
	setp.ge.s32 	%p2, %r2, %r53;
	or.pred  	%p3, %p2, %p1;
	@%p3 bra 	$L__BB1_32;
	mad.lo.s32 	%r3, %r54, %r1, %r2;
	setp.ge.s32 	%p4, %r3, %r52;
	mov.f32 	%f72, 0f00000000;
	@%p4 bra 	$L__BB1_3;
	cvta.to.global.u64 	%rd18, %rd13;
	mul.wide.s32 	%rd19, %r3, 4;
	add.s64 	%rd20, %rd18, %rd19;
	ld.global.f32 	%f14, [%rd20];
	cvta.to.global.u64 	%rd21, %rd14;
	mul.wide.u32 	%rd22, %r2, 4;
	add.s64 	%rd23, %rd21, %rd22;
	ld.global.f32 	%f15, [%rd23];
	mul.f32 	%f72, %f14, %f15;
$L__BB1_3:
	shl.b32 	%r57, %r2, 3;
	mov.u32 	%r58, s_data;
	add.s32 	%r4, %r58, %r57;
	mov.f32 	%f16, 0f00000000;
	st.shared.v2.f32 	[%r4], {%f72, %f16};
	bar.sync 	0;
	brev.b32 	%r59, %r53;
	bfind.shiftamt.u32 	%r5, %r59;
	setp.lt.s32 	%p5, %r5, 1;
	mov.b32 	%r156, 0;
	@%p5 bra 	$L__BB1_10;
	and.b32  	%r6, %r5, 3;
	setp.lt.u32 	%p6, %r5, 4;
	mov.b32 	%r153, 0;
	mov.u32 	%r156, %r153;
	@%p6 bra 	$L__BB1_7;
	and.b32  	%r153, %r5, 2147483644;
	mov.b32 	%r148, 0;
	mov.u32 	%r156, %r148;
$L__BB1_6:
	shr.u32 	%r63, %r2, %r148;
	add.s32 	%r64, %r148, 1;
	shl.b32 	%r65, %r156, 2;
	shl.b32 	%r66, %r63, 1;
	and.b32  	%r67, %r66, 2;
	or.b32  	%r68, %r65, %r67;
	shr.u32 	%r69, %r2, %r64;
	and.b32  	%r70, %r69, 1;
	or.b32  	%r71, %r70, %r68;
	add.s32 	%r72, %r148, 2;
	shr.u32 	%r73, %r2, %r72;
	add.s32 	%r74, %r148, 3;
	shl.b32 	%r75, %r71, 2;
	shl.b32 	%r76, %r73, 1;
	and.b32  	%r77, %r76, 2;
	or.b32  	%r78, %r75, %r77;
	shr.u32 	%r79, %r2, %r74;
	and.b32  	%r80, %r79, 1;
	or.b32  	%r156, %r80, %r78;
	add.s32 	%r148, %r148, 4;
	setp.ne.s32 	%p7, %r148, %r153;
	@%p7 bra 	$L__BB1_6;
$L__BB1_7:
	setp.eq.s32 	%p8, %r6, 0;
	@%p8 bra 	$L__BB1_10;
	mov.b32 	%r155, 0;
$L__BB1_9:
	.pragma "nounroll";
	shl.b32 	%r82, %r156, 1;
	shr.u32 	%r83, %r2, %r153;
	and.b32  	%r84, %r83, 1;
	or.b32  	%r156, %r84, %r82;
	add.s32 	%r153, %r153, 1;
	add.s32 	%r155, %r155, 1;
	setp.ne.s32 	%p9, %r155, %r6;
	@%p9 bra 	$L__BB1_9;
$L__BB1_10:
	setp.le.s32 	%p10, %r156, %r2;
	@%p10 bra 	$L__BB1_12;
	ld.shared.v2.f32 	{%f17, %f18}, [%r4];
	shl.b32 	%r85, %r156, 3;
	add.s32 	%r87, %r58, %r85;
	ld.shared.v2.f32 	{%f19, %f20}, [%r87];
	st.shared.v2.f32 	[%r4], {%f19, %f20};
	st.shared.v2.f32 	[%r87], {%f17, %f18};
$L__BB1_12:
	bar.sync 	0;
	add.s32 	%r88, %r5, 1;
	setp.lt.s32 	%p11, %r88, 2;
	@%p11 bra 	$L__BB1_31;
	mov.b32 	%r157, 1;
	mov.u64 	%rd34, __cudart_i2opi_f;
$L__BB1_14:
	mov.u32 	%r22, %r157;
	mov.b32 	%r90, 1;
	shl.b32 	%r91, %r90, %r22;
	shr.u32 	%r92, %r91, 1;
	add.s32 	%r93, %r92, -1;
	and.b32  	%r23, %r93, %r2;
	cvt.rn.f64.u32 	%fd1, %r23;
	mul.f64 	%fd2, %fd1, 0dC01921FB54442D18;
	cvt.rn.f32.s32 	%f21, %r91;
	cvt.f64.f32 	%fd3, %f21;
	div.rn.f64 	%fd4, %fd2, %fd3;
	cvt.rn.f32.f64 	%f3, %fd4;
	mul.f32 	%f22, %f3, 0f3F22F983;
	cvt.rni.s32.f32 	%r165, %f22;
	cvt.rn.f32.s32 	%f23, %r165;
	fma.rn.f32 	%f24, %f23, 0fBFC90FDA, %f3;
	fma.rn.f32 	%f25, %f23, 0fB3A22168, %f24;
	fma.rn.f32 	%f74, %f23, 0fA7C234C5, %f25;
	abs.f32 	%f5, %f3;
	setp.ltu.f32 	%p12, %f5, 0f47CE4780;
	mov.u32 	%r161, %r165;
	mov.f32 	%f73, %f74;
	@%p12 bra 	$L__BB1_22;
	setp.neu.f32 	%p13, %f5, 0f7F800000;
	@%p13 bra 	$L__BB1_17;
	mov.f32 	%f28, 0f00000000;
	mul.rn.f32 	%f73, %f3, %f28;
	mov.b32 	%r161, 0;
	bra.uni 	$L__BB1_22;
$L__BB1_17:
	mov.b32 	%r25, %f3;
	shl.b32 	%r95, %r25, 8;
	or.b32  	%r26, %r95, -2147483648;
	mov.b64 	%rd48, 0;
	mov.b32 	%r158, 0;
	mov.u64 	%rd46, %rd34;
	mov.u64 	%rd47, %rd2;
$L__BB1_18:
	.pragma "nounroll";
	ld.global.nc.u32 	%r96, [%rd46];
	mad.wide.u32 	%rd26, %r96, %r26, %rd48;
	shr.u64 	%rd48, %rd26, 32;
	st.local.u32 	[%rd47], %rd26;
	add.s32 	%r158, %r158, 1;
	add.s64 	%rd47, %rd47, 4;
	add.s64 	%rd46, %rd46, 4;
	setp.ne.s32 	%p14, %r158, 6;
	@%p14 bra 	$L__BB1_18;
	shr.u32 	%r97, %r25, 23;
	st.local.u32 	[%rd2+24], %rd48;
	and.b32  	%r29, %r97, 31;
	and.b32  	%r98, %r97, 224;
	add.s32 	%r99, %r98, -128;
	shr.u32 	%r100, %r99, 5;
	mul.wide.u32 	%rd27, %r100, 4;
	sub.s64 	%rd9, %rd2, %rd27;
	ld.local.u32 	%r159, [%rd9+24];
	ld.local.u32 	%r160, [%rd9+20];
	setp.eq.s32 	%p15, %r29, 0;
	@%p15 bra 	$L__BB1_21;
	shf.l.wrap.b32 	%r159, %r160, %r159, %r29;
	ld.local.u32 	%r101, [%rd9+16];
	shf.l.wrap.b32 	%r160, %r101, %r160, %r29;
$L__BB1_21:
	shr.u32 	%r102, %r159, 30;
	shf.l.wrap.b32 	%r103, %r160, %r159, 2;
	shl.b32 	%r104, %r160, 2;
	shr.u32 	%r105, %r103, 31;
	add.s32 	%r106, %r105, %r102;
	neg.s32 	%r107, %r106;
	setp.lt.s32 	%p16, %r25, 0;
	selp.b32 	%r161, %r107, %r106, %p16;
	xor.b32  	%r108, %r103, %r25;
	shr.s32 	%r109, %r103, 31;
	xor.b32  	%r110, %r109, %r103;
	xor.b32  	%r111, %r109, %r104;
	cvt.u64.u32 	%rd28, %r110;
	shl.b64 	%rd29, %rd28, 32;
	cvt.u64.u32 	%rd30, %r111;
	or.b64  	%rd31, %rd29, %rd30;
	cvt.rn.f64.s64 	%fd5, %rd31;
	mul.f64 	%fd6, %fd5, 0d3BF921FB54442D19;
	cvt.rn.f32.f64 	%f26, %fd6;
	neg.f32 	%f27, %f26;
	setp.lt.s32 	%p17, %r108, 0;
	selp.f32 	%f73, %f27, %f26, %p17;
$L__BB1_22:
	setp.ltu.f32 	%p18, %f5, 0f47CE4780;
	add.s32 	%r113, %r161, 1;
	mul.rn.f32 	%f29, %f73, %f73;
	and.b32  	%r114, %r161, 1;
	setp.eq.b32 	%p19, %r114, 1;
	selp.f32 	%f30, %f73, 0f3F800000, %p19;
	fma.rn.f32 	%f31, %f29, %f30, 0f00000000;
	fma.rn.f32 	%f32, %f29, 0f37CBAC00, 0fBAB607ED;
	selp.f32 	%f33, 0fB94D4153, %f32, %p19;
	selp.f32 	%f34, 0f3C0885E4, 0f3D2AAABB, %p19;
	fma.rn.f32 	%f35, %f33, %f29, %f34;
	selp.f32 	%f36, 0fBE2AAAA8, 0fBEFFFFFF, %p19;
	fma.rn.f32 	%f37, %f35, %f29, %f36;
	fma.rn.f32 	%f38, %f37, %f31, %f30;
	and.b32  	%r115, %r113, 2;
	setp.eq.s32 	%p20, %r115, 0;
	mov.f32 	%f39, 0f00000000;
	sub.f32 	%f40, %f39, %f38;
	selp.f32 	%f9, %f38, %f40, %p20;
	@%p18 bra 	$L__BB1_30;
	setp.neu.f32 	%p21, %f5, 0f7F800000;
	@%p21 bra 	$L__BB1_25;
	mov.f32 	%f43, 0f00000000;
	mul.rn.f32 	%f74, %f3, %f43;
	mov.b32 	%r165, 0;
	bra.uni 	$L__BB1_30;
$L__BB1_25:
	mov.b32 	%r38, %f3;
	shl.b32 	%r117, %r38, 8;
	or.b32  	%r39, %r117, -2147483648;
	mov.b64 	%rd49, 0;
	mov.b32 	%r162, 0;
$L__BB1_26:
	.pragma "nounroll";
	mul.wide.u32 	%rd33, %r162, 4;
	add.s64 	%rd35, %rd34, %rd33;
	ld.global.nc.u32 	%r118, [%rd35];
	mad.wide.u32 	%rd36, %r118, %r39, %rd49;
	shr.u64 	%rd49, %rd36, 32;
	add.s64 	%rd37, %rd1, %rd33;
	st.local.u32 	[%rd37], %rd36;
	add.s32 	%r162, %r162, 1;
	setp.ne.s32 	%p22, %r162, 6;
	@%p22 bra 	$L__BB1_26;
	shr.u32 	%r119, %r38, 23;
	st.local.u32 	[%rd1+24], %rd49;
	and.b32  	%r42, %r119, 31;
	and.b32  	%r120, %r119, 224;
	add.s32 	%r121, %r120, -128;
	shr.u32 	%r122, %r121, 5;
	mul.wide.u32 	%rd38, %r122, 4;
	sub.s64 	%rd12, %rd1, %rd38;
	ld.local.u32 	%r163, [%rd12+24];
	ld.local.u32 	%r164, [%rd12+20];
	setp.eq.s32 	%p23, %r42, 0;
	@%p23 bra 	$L__BB1_29;
	shf.l.wrap.b32 	%r163, %r164, %r163, %r42;
	ld.local.u32 	%r123, [%rd12+16];
	shf.l.wrap.b32 	%r164, %r123, %r164, %r42;
$L__BB1_29:
	shr.u32 	%r124, %r163, 30;
	shf.l.wrap.b32 	%r125, %r164, %r163, 2;
	shl.b32 	%r126, %r164, 2;
	shr.u32 	%r127, %r125, 31;
	add.s32 	%r128, %r127, %r124;
	neg.s32 	%r129, %r128;
	setp.lt.s32 	%p24, %r38, 0;
	selp.b32 	%r165, %r129, %r128, %p24;
	xor.b32  	%r130, %r125, %r38;
	shr.s32 	%r131, %r125, 31;
	xor.b32  	%r132, %r131, %r125;
	xor.b32  	%r133, %r131, %r126;
	cvt.u64.u32 	%rd39, %r132;
	shl.b64 	%rd40, %rd39, 32;
	cvt.u64.u32 	%rd41, %r133;
	or.b64  	%rd42, %rd40, %rd41;
	cvt.rn.f64.s64 	%fd7, %rd42;
	mul.f64 	%fd8, %fd7, 0d3BF921FB54442D19;
	cvt.rn.f32.f64 	%f41, %fd8;
	neg.f32 	%f42, %f41;
	setp.lt.s32 	%p25, %r130, 0;
	selp.f32 	%f74, %f42, %f41, %p25;
$L__BB1_30:
	mul.rn.f32 	%f44, %f74, %f74;
	and.b32  	%r135, %r165, 1;
	setp.eq.b32 	%p26, %r135, 1;
	selp.f32 	%f45, 0f3F800000, %f74, %p26;
	fma.rn.f32 	%f46, %f44, %f45, 0f00000000;
	fma.rn.f32 	%f47, %f44, 0f37CBAC00, 0fBAB607ED;
	selp.f32 	%f48, %f47, 0fB94D4153, %p26;
	selp.f32 	%f49, 0f3D2AAABB, 0f3C0885E4, %p26;
	fma.rn.f32 	%f50, %f48, %f44, %f49;
	selp.f32 	%f51, 0fBEFFFFFF, 0fBE2AAAA8, %p26;
	fma.rn.f32 	%f52, %f50, %f44, %f51;
	fma.rn.f32 	%f53, %f52, %f46, %f45;
	and.b32  	%r136, %r165, 2;
	setp.eq.s32 	%p27, %r136, 0;
	mov.f32 	%f54, 0f00000000;
	sub.f32 	%f55, %f54, %f53;
	selp.f32 	%f56, %f53, %f55, %p27;
	mov.b32 	%r137, -1;
	shl.b32 	%r138, %r137, %r22;
	and.b32  	%r139, %r138, %r2;
	add.s32 	%r140, %r23, %r139;
	shl.b32 	%r141, %r140, 3;
	add.s32 	%r143, %r58, %r141;
	ld.shared.v2.f32 	{%f57, %f58}, [%r143];
	mov.b32 	%r144, 4;
	shl.b32 	%r145, %r144, %r22;
	add.s32 	%r146, %r143, %r145;
	ld.shared.v2.f32 	{%f59, %f60}, [%r146];
	mul.f32 	%f61, %f9, %f59;
	mul.f32 	%f62, %f60, %f56;
	sub.f32 	%f63, %f61, %f62;
	mul.f32 	%f64, %f59, %f56;
	fma.rn.f32 	%f65, %f9, %f60, %f64;
	bar.sync 	0;
	add.f32 	%f66, %f57, %f63;
	add.f32 	%f67, %f58, %f65;
	st.shared.v2.f32 	[%r143], {%f66, %f67};
	sub.f32 	%f68, %f57, %f63;
	sub.f32 	%f69, %f58, %f65;
	st.shared.v2.f32 	[%r146], {%f68, %f69};
	bar.sync 	0;
	add.s32 	%r157, %r22, 1;
	setp.ne.s32 	%p28, %r22, %r5;
	@%p28 bra 	$L__BB1_14;
$L__BB1_31:
	mad.lo.s32 	%r147, %r53, %r1, %r2;
	cvta.to.global.u64 	%rd43, %rd15;
	mul.wide.u32 	%rd44, %r147, 8;
	add.s64 	%rd45, %rd43, %rd44;
	ld.shared.v2.f32 	{%f70, %f71}, [%r4];
	st.global.f32 	[%rd45], %f70;
	st.global.f32 	[%rd45+4], %f71;
$L__BB1_32:
	ret;

}


// ===== COMPILED SASS (sm_100) =====

	.target	sm_100

	.elftype	@"ET_EXEC"


//--------------------- .note.nv.tkinfo           --------------------------
	.section	.note.nv.tkinfo,"",@"SHT_NOTE"
	.sectionflags	@"SHF_NOTE_NV_TKINFO"
	.tkinfo
        /*0018*/ 	.word	0x00000002
        /*0030*/ 	.string	""
        /*0030*/ 	.string	"ptxas"
        /*0030*/ 	.string	"Cuda compilation tools, release 13.0, V13.0.88"
        /*0030*/ 	.string	"Build cuda_13.0.r13.0/compiler.36424714_0"
        /*0030*/ 	.string	"-arch sm_100 -m 64 "



//--------------------- .note.nv.cuinfo           --------------------------
	.section	.note.nv.cuinfo,"",@"SHT_NOTE"
	.sectionflags	@"SHF_NOTE_NV_CUINFO"
        /*0018*/ 	.short	0x0002
        /*001a*/ 	.short	0x0064
        /*001c*/ 	.short	0x0082
	.zero		2


//--------------------- .nv.info                  --------------------------
	.section	.nv.info,"",@"SHT_CUDA_INFO"
	.align	4


	//----- nvinfo : EIATTR_REGCOUNT
	.align		4
        /*0000*/ 	.byte	0x04, 0x2f
        /*0002*/ 	.short	(.L_2 - .L_1)
	.align		4
.L_1:
        /*0004*/ 	.word	index@(_Z11spectrogramPK7ComplexPfi)
        /*0008*/ 	.word	0x0000000c


	//----- nvinfo : EIATTR_FRAME_SIZE
	.align		4
.L_2:
        /*000c*/ 	.byte	0x04, 0x11
        /*000e*/ 	.short	(.L_4 - .L_3)
	.align		4
.L_3:
        /*0010*/ 	.word	index@(_Z11spectrogramPK7ComplexPfi)
        /*0014*/ 	.word	0x00000000


	//----- nvinfo : EIATTR_REGCOUNT
	.align		4
.L_4:
        /*0018*/ 	.byte	0x04, 0x2f
        /*001a*/ 	.short	(.L_6 - .L_5)
	.align		4
.L_5:
        /*001c*/ 	.word	index@(stft_kernel_fixed)
        /*0020*/ 	.word	0x0000001b


	//----- nvinfo : EIATTR_FRAME_SIZE
	.align		4
.L_6:
        /*0024*/ 	.byte	0x04, 0x11
        /*0026*/ 	.short	(.L_8 - .L_7)
	.align		4
.L_7:
        /*0028*/ 	.word	index@($__internal_0_$__cuda_sm20_div_rn_f64_full)
        /*002c*/ 	.word	0x00000020


	//----- nvinfo : EIATTR_FRAME_SIZE
	.align		4
.L_8:
        /*0030*/ 	.byte	0x04, 0x11
        /*0032*/ 	.short	(.L_10 - .L_9)
	.align		4
.L_9:
        /*0034*/ 	.word	index@(stft_kernel_fixed)
        /*0038*/ 	.word	0x00000020


	//----- nvinfo : EIATTR_MIN_STACK_SIZE
	.align		4
.L_10:
        /*003c*/ 	.byte	0x04, 0x12
        /*003e*/ 	.short	(.L_12 - .L_11)
	.align		4
.L_11:
        /*0040*/ 	.word	index@(stft_kernel_fixed)
        /*0044*/ 	.word	0x00000020


	//----- nvinfo : EIATTR_MIN_STACK_SIZE
	.align		4
.L_12:
        /*0048*/ 	.byte	0x04, 0x12
        /*004a*/ 	.short	(.L_14 - .L_13)
	.align		4
.L_13:
        /*004c*/ 	.word	index@(_Z11spectrogramPK7ComplexPfi)
        /*0050*/ 	.word	0x00000000
.L_14:


//--------------------- .nv.compat                --------------------------
	.section	.nv.compat,"",@"SHT_CUDA_COMPAT_INFO"
	.align	4
        /*0000*/ 	.byte	0x02, 0x09, 0x00, 0x00, 0x02, 0x02, 0x01, 0x00, 0x02, 0x05, 0x05, 0x00, 0x03, 0x07, 0x01, 0x01
        /*0010*/ 	.byte	0x02, 0x03, 0x00, 0x00, 0x02, 0x06, 0x01, 0x00, 0x04, 0x0b, 0x08, 0x00, 0x01, 0x00, 0x00, 0x00
        /*0020*/ 	.byte	0x00, 0x00, 0x00, 0x00


//--------------------- .nv.info.stft_kernel_fixed --------------------------
	.section	.nv.info.stft_kernel_fixed,"",@"SHT_CUDA_INFO"
	.sectionflags	@""
	.align	4


	//----- nvinfo : EIATTR_CUDA_API_VERSION
	.align		4
        /*0000*/ 	.byte	0x04, 0x37
        /*0002*/ 	.short	(.L_16 - .L_15)
.L_15:
        /*0004*/ 	.word	0x00000082


	//----- nvinfo : EIATTR_KPARAM_INFO
	.align		4
.L_16:
        /*0008*/ 	.byte	0x04, 0x17
        /*000a*/ 	.short	(.L_18 - .L_17)
.L_17:
        /*000c*/ 	.word	0x00000000
        /*0010*/ 	.short	0x0006
        /*0012*/ 	.short	0x0024
        /*0014*/ 	.byte	0x00, 0xf0, 0x11, 0x00


	//----- nvinfo : EIATTR_KPARAM_INFO
	.align		4
.L_18:
        /*0018*/ 	.byte	0x04, 0x17
        /*001a*/ 	.short	(.L_20 - .L_19)
.L_19:
        /*001c*/ 	.word	0x00000000
        /*0020*/ 	.short	0x0005
        /*0022*/ 	.short	0x0020
        /*0024*/ 	.byte	0x00, 0xf0, 0x11, 0x00


	//----- nvinfo : EIATTR_KPARAM_INFO
	.align		4
.L_20:
        /*0028*/ 	.byte	0x04, 0x17
        /*002a*/ 	.short	(.L_22 - .L_21)
.L_21:
        /*002c*/ 	.word	0x00000000
        /*0030*/ 	.short	0x0004
        /*0032*/ 	.short	0x001c
        /*0034*/ 	.byte	0x00, 0xf0, 0x11, 0x00


	//----- nvinfo : EIATTR_KPARAM_INFO
	.align		4
.L_22:
        /*0038*/ 	.byte	0x04, 0x17
        /*003a*/ 	.short	(.L_24 - .L_23)
.L_23:
        /*003c*/ 	.word	0x00000000
        /*0040*/ 	.short	0x0003
        /*0042*/ 	.short	0x0018
        /*0044*/ 	.byte	0x00, 0xf0, 0x11, 0x00


	//----- nvinfo : EIATTR_KPARAM_INFO
	.align		4
.L_24:
        /*0048*/ 	.byte	0x04, 0x17
        /*004a*/ 	.short	(.L_26 - .L_25)
.L_25:
        /*004c*/ 	.word	0x00000000
        /*0050*/ 	.short	0x0002
        /*0052*/ 	.short	0x0010
        /*0054*/ 	.byte	0x00, 0xf5, 0x21, 0x00


	//----- nvinfo : EIATTR_KPARAM_INFO
	.align		4
.L_26:
        /*0058*/ 	.byte	0x04, 0x17
        /*005a*/ 	.short	(.L_28 - .L_27)
.L_27:
        /*005c*/ 	.word	0x00000000
        /*0060*/ 	.short	0x0001
        /*0062*/ 	.short	0x0008
        /*0064*/ 	.byte	0x00, 0xf5, 0x21, 0x00


	//----- nvinfo : EIATTR_KPARAM_INFO
	.align		4
.L_28:
        /*0068*/ 	.byte	0x04, 0x17
        /*006a*/ 	.short	(.L_30 - .L_29)
.L_29:
        /*006c*/ 	.word	0x00000000
        /*0070*/ 	.short	0x0000
        /*0072*/ 	.short	0x0000
        /*0074*/ 	.byte	0x00, 0xf5, 0x21, 0x00


	//----- nvinfo : EIATTR_SPARSE_MMA_MASK
	.align		4
.L_30:
        /*0078*/ 	.byte	0x03, 0x50
        /*007a*/ 	.short	0x0000


	//----- nvinfo : EIATTR_MAXREG_COUNT
	.align		4
        /*007c*/ 	.byte	0x03, 0x1b
        /*007e*/ 	.short	0x00ff


	//----- nvinfo : EIATTR_NUM_BARRIERS
	.align		4
        /*0080*/ 	.byte	0x02, 0x4c
        /*0082*/ 	.byte	0x01
	.zero		1


	//----- nvinfo : EIATTR_MERCURY_ISA_VERSION
	.align		4
        /*0084*/ 	.byte	0x03, 0x5f
        /*0086*/ 	.short	0x0101


	//----- nvinfo : EIATTR_VRC_CTA_INIT_COUNT
	.align		4
        /*0088*/ 	.byte	0x02, 0x4a
	.zero		1
	.zero		1


	//----- nvinfo : EIATTR_EXIT_INSTR_OFFSETS
	.align		4
        /*008c*/ 	.byte	0x04, 0x1c
        /*008e*/ 	.short	(.L_32 - .L_31)


	//   ....[0]....
.L_31:
        /*0090*/ 	.word	0x00000080


	//   ....[1]....
        /*0094*/ 	.word	0x000012b0


	//----- nvinfo : EIATTR_CRS_STACK_SIZE
	.align		4
.L_32:
        /*0098*/ 	.byte	0x04, 0x1e
        /*009a*/ 	.short	(.L_34 - .L_33)
.L_33:
        /*009c*/ 	.word	0x00000000


	//----- nvinfo : EIATTR_CBANK_PARAM_SIZE
	.align		4
.L_34:
        /*00a0*/ 	.byte	0x03, 0x19
        /*00a2*/ 	.short	0x0028


	//----- nvinfo : EIATTR_PARAM_CBANK
	.align		4
        /*00a4*/ 	.byte	0x04, 0x0a
        /*00a6*/ 	.short	(.L_36 - .L_35)
	.align		4
.L_35:
        /*00a8*/ 	.word	index@(.nv.constant0.stft_kernel_fixed)
        /*00ac*/ 	.short	0x0380
        /*00ae*/ 	.short	0x0028


	//----- nvinfo : EIATTR_SW_WAR
	.align		4
.L_36:
        /*00b0*/ 	.byte	0x04, 0x36
        /*00b2*/ 	.short	(.L_38 - .L_37)
.L_37:
        /*00b4*/ 	.word	0x00000008
.L_38:


//--------------------- .nv.info._Z11spectrogramPK7ComplexPfi --------------------------
	.section	.nv.info._Z11spectrogramPK7ComplexPfi,"",@"SHT_CUDA_INFO"
	.sectionflags	@""
	.align	4


	//----- nvinfo : EIATTR_CUDA_API_VERSION
	.align		4
        /*0000*/ 	.byte	0x04, 0x37
        /*0002*/ 	.short	(.L_40 - .L_39)
.L_39:
        /*0004*/ 	.word	0x00000082


	//----- nvinfo : EIATTR_KPARAM_INFO
	.align		4
.L_40:
        /*0008*/ 	.byte	0x04, 0x17
        /*000a*/ 	.short	(.L_42 - .L_41)
.L_41:
        /*000c*/ 	.word	0x00000000
        /*0010*/ 	.short	0x0002
        /*0012*/ 	.short	0x0010
        /*0014*/ 	.byte	0x00, 0xf0, 0x11, 0x00


	//----- nvinfo : EIATTR_KPARAM_INFO
	.align		4
.L_42:
        /*0018*/ 	.byte	0x04, 0x17
        /*001a*/ 	.short	(.L_44 - .L_43)
.L_43:
        /*001c*/ 	.word	0x00000000
        /*0020*/ 	.short	0x0001
        /*0022*/ 	.short	0x0008
        /*0024*/ 	.byte	0x00, 0xf5, 0x21, 0x00


	//----- nvinfo : EIATTR_KPARAM_INFO
	.align		4
.L_44:
        /*0028*/ 	.byte	0x04, 0x17
        /*002a*/ 	.short	(.L_46 - .L_45)
.L_45:
        /*002c*/ 	.word	0x00000000
        /*0030*/ 	.short	0x0000
        /*0032*/ 	.short	0x0000
        /*0034*/ 	.byte	0x00, 0xf5, 0x21, 0x00


	//----- nvinfo : EIATTR_SPARSE_MMA_MASK
	.align		4
.L_46:
        /*0038*/ 	.byte	0x03, 0x50
        /*003a*/ 	.short	0x0000


	//----- nvinfo : EIATTR_MAXREG_COUNT
	.align		4
        /*003c*/ 	.byte	0x03, 0x1b
        /*003e*/ 	.short	0x00ff


	//----- nvinfo : EIATTR_MERCURY_ISA_VERSION
	.align		4
        /*0040*/ 	.byte	0x03, 0x5f
        /*0042*/ 	.short	0x0101


	//----- nvinfo : EIATTR_VRC_CTA_INIT_COUNT
	.align		4
        /*0044*/ 	.byte	0x02, 0x4a
	.zero		1
	.zero		1


	//----- nvinfo : EIATTR_EXIT_INSTR_OFFSETS
	.align		4
        /*0048*/ 	.byte	0x04, 0x1c
        /*004a*/ 	.short	(.L_48 - .L_47)


	//   ....[0]....
.L_47:
        /*004c*/ 	.word	0x00000070


	//   ....[1]....
        /*0050*/ 	.word	0x00000120


	//----- nvinfo : EIATTR_CBANK_PARAM_SIZE
	.align		4
.L_48:
        /*0054*/ 	.byte	0x03, 0x19
        /*0056*/ 	.short	0x0014


	//----- nvinfo : EIATTR_PARAM_CBANK
	.align		4
        /*0058*/ 	.byte	0x04, 0x0a
        /*005a*/ 	.short	(.L_50 - .L_49)
	.align		4
.L_49:
        /*005c*/ 	.word	index@(.nv.constant0._Z11spectrogramPK7ComplexPfi)
        /*0060*/ 	.short	0x0380
        /*0062*/ 	.short	0x0014


	//----- nvinfo : EIATTR_SW_WAR
	.align		4
.L_50:
        /*0064*/ 	.byte	0x04, 0x36
        /*0066*/ 	.short	(.L_52 - .L_51)
.L_51:
        /*0068*/ 	.word	0x00000008
.L_52:


//--------------------- .nv.callgraph             --------------------------
	.section	.nv.callgraph,"",@"SHT_CUDA_CALLGRAPH"
	.align	4
	.sectionentsize	8
	.align		4
        /*0000*/ 	.word	0x00000000
	.align		4
        /*0004*/ 	.word	0xffffffff
	.align		4
        /*0008*/ 	.word	0x00000000
	.align		4
        /*000c*/ 	.word	0xfffffffe
	.align		4
        /*0010*/ 	.word	0x00000000
	.align		4
        /*0014*/ 	.word	0xfffffffd
	.align		4
        /*0018*/ 	.word	0x00000000
	.align		4
        /*001c*/ 	.word	0xfffffffc


//--------------------- .nv.constant4             --------------------------
	.section	.nv.constant4,"a",@progbits
	.align	8
	.align		8
.nv.constant4:
        /*0000*/ 	.dword	__cudart_i2opi_f


//--------------------- .text.stft_kernel_fixed   --------------------------
	.section	.text.stft_kernel_fixed,"ax",@progbits
	.align	128
        .global         stft_kernel_fixed
        .type           stft_kernel_fixed,@function
        .size           stft_kernel_fixed,(.L_x_21 - stft_kernel_fixed)
        .other          stft_kernel_fixed,@"STO_CUDA_ENTRY STV_DEFAULT"
stft_kernel_fixed:
.text.stft_kernel_fixed:
[----:B------:R-:W0:Y:S01]  /*0000*/  LDC R1, c[0x0][0x37c] ;  /* 0x0000df00ff017b82 */ /* 0x000e220000000800 */
[----:B------:R-:W1:Y:S07]  /*0010*/  S2R R7, SR_TID.X ;  /* 0x0000000000077919 */ /* 0x000e6e0000002100 */
[----:B------:R-:W2:Y:S01]  /*0020*/  S2UR UR11, SR_CTAID.X ;  /* 0x00000000000b79c3 */ /* 0x000ea20000002500 */
[----:B------:R-:W1:Y:S01]  /*0030*/  LDCU UR5, c[0x0][0x39c] ;  /* 0x00007380ff0577ac */ /* 0x000e620008000800 */
[----:B0-----:R-:W-:-:S06]  /*0040*/  VIADD R1, R1, 0xffffffe0 ;  /* 0xffffffe001017836 */ /* 0x001fcc0000000000 */
[----:B------:R-:W2:Y:S02]  /*0050*/  LDC R0, c[0x0][0x3a4] ;  /* 0x0000e900ff007b82 */ /* 0x000ea40000000800 */
[----:B--2---:R-:W-:-:S04]  /*0060*/  ISETP.LE.AND P0, PT, R0, UR11, PT ;  /* 0x0000000b00007c0c */ /* 0x004fc8000bf03270 */
[----:B-1----:R-:W-:-:S13]  /*0070*/  ISETP.GE.OR P0, PT, R7, UR5, P0 ;  /* 0x0000000507007c0c */ /* 0x002fda0008706670 */
[----:B------:R-:W-:Y:S05]  /*0080*/  @P0 EXIT ;  /* 0x000000000000094d */ /* 0x000fea0003800000 */
[----:B------:R-:W0:Y:S01]  /*0090*/  LDC R0, c[0x0][0x3a0] ;  /* 0x0000e800ff007b82 */ /* 0x000e220000000800 */
[----:B------:R-:W1:Y:S01]  /*00a0*/  LDCU UR4, c[0x0][0x398] ;  /* 0x00007300ff0477ac */ /* 0x000e620008000800 */
[----:B------:R-:W2:Y:S06]  /*00b0*/  LDCU.64 UR12, c[0x0][0x358] ;  /* 0x00006b00ff0c77ac */ /* 0x000eac0008000a00 */
[----:B------:R-:W3:Y:S08]  /*00c0*/  LDC.64 R2, c[0x0][0x380] ;  /* 0x0000e000ff027b82 */ /* 0x000ef00000000a00 */
[----:B------:R-:W4:Y:S01]  /*00d0*/  LDC.64 R8, c[0x0][0x388] ;  /* 0x0000e200ff087b82 */ /* 0x000f220000000a00 */
[----:B0-----:R-:W-:-:S05]  /*00e0*/  IMAD R5, R0, UR11, R7 ;  /* 0x0000000b00057c24 */ /* 0x001fca000f8e0207 */
[----:B-1----:R-:W-:-:S13]  /*00f0*/  ISETP.GE.AND P0, PT, R5, UR4, PT ;  /* 0x0000000405007c0c */ /* 0x002fda000bf06270 */
[----:B---3--:R-:W-:-:S04]  /*0100*/  @!P0 IMAD.WIDE R2, R5, 0x4, R2 ;  /* 0x0000000405028825 */ /* 0x008fc800078e0202 */
[----:B----4-:R-:W-:Y:S02]  /*0110*/  @!P0 IMAD.WIDE.U32 R8, R7, 0x4, R8 ;  /* 0x0000000407088825 */ /* 0x010fe400078e0008 */
[----:B--2---:R-:W2:Y:S04]  /*0120*/  @!P0 LDG.E R2, desc[UR12][R2.64] ;  /* 0x0000000c02028981 */ /* 0x004ea8000c1e1900 */
[----:B------:R-:W2:Y:S01]  /*0130*/  @!P0 LDG.E R9, desc[UR12][R8.64] ;  /* 0x0000000c08098981 */ /* 0x000ea2000c1e1900 */
[----:B------:R-:W0:Y:S01]  /*0140*/  S2UR UR6, SR_CgaCtaId ;  /* 0x00000000000679c3 */ /* 0x000e220000008800 */
[----:B------:R-:W-:Y:S01]  /*0150*/  UMOV UR4, 0x400 ;  /* 0x0000040000047882 */ /* 0x000fe20000000000 */
[----:B------:R-:W-:Y:S01]  /*0160*/  CS2R R10, SRZ ;  /* 0x00000000000a7805 */ /* 0x000fe2000001ff00 */
[----:B------:R-:W-:Y:S01]  /*0170*/  IMAD.MOV.U32 R0, RZ, RZ, RZ ;  /* 0x000000ffff007224 */ /* 0x000fe200078e00ff */
[----:B0-----:R-:W-:-:S02]  /*0180*/  ULEA UR6, UR6, UR4, 0x18 ;  /* 0x0000000406067291 */ /* 0x001fc4000f8ec0ff */
[----:B------:R-:W-:-:S04]  /*0190*/  UBREV UR4, UR5 ;  /* 0x00000005000472be */ /* 0x000fc80008000000 */
[----:B------:R-:W-:Y:S01]  /*01a0*/  LEA R5, R7, UR6, 0x3 ;  /* 0x0000000607057c11 */ /* 0x000fe2000f8e18ff */
[----:B------:R-:W-:-:S04]  /*01b0*/  UFLO.U32.SH UR7, UR4 ;  /* 0x00000004000772bd */ /* 0x000fc800080e0400 */
[----:B------:R-:W-:Y:S01]  /*01c0*/  UISETP.GE.AND UP0, UPT, UR7, 0x1, UPT ;  /* 0x000000010700788c */ /* 0x000fe2000bf06270 */
[----:B--2---:R-:W-:-:S05]  /*01d0*/  @!P0 FMUL R10, R2, R9 ;  /* 0x00000009020a8220 */ /* 0x004fca0000400000 */
[----:B------:R0:W-:Y:S01]  /*01e0*/  STS.64 [R5], R10 ;  /* 0x0000000a05007388 */ /* 0x0001e20000000a00 */
[----:B------:R-:W-:Y:S06]  /*01f0*/  BAR.SYNC.DEFER_BLOCKING 0x0 ;  /* 0x0000000000007b1d */ /* 0x000fec0000010000 */
[----:B------:R-:W-:Y:S05]  /*0200*/  BRA.U !UP0, `(.L_x_0) ;  /* 0x0000000108987547 */ /* 0x000fea000b800000 */
[----:B------:R-:W-:Y:S01]  /*0210*/  UISETP.GE.U32.AND UP1, UPT, UR7, 0x4, UPT ;  /* 0x000000040700788c */ /* 0x000fe2000bf26070 */
[----:B------:R-:W-:Y:S01]  /*0220*/  IMAD.MOV.U32 R0, RZ, RZ, RZ ;  /* 0x000000ffff007224 */ /* 0x000fe200078e00ff */
[----:B------:R-:W-:Y:S01]  /*0230*/  ULOP3.LUT UR8, UR7, 0x3, URZ, 0xc0, !UPT ;  /* 0x0000000307087892 */ /* 0x000fe2000f8ec0ff */
[----:B------:R-:W-:-:S03]  /*0240*/  UMOV UR4, URZ ;  /* 0x000000ff00047c82 */ /* 0x000fc60008000000 */
[----:B------:R-:W-:-:S03]  /*0250*/  UISETP.NE.AND UP0, UPT, UR8, URZ, UPT ;  /* 0x000000ff0800728c */ /* 0x000fc6000bf05270 */
[----:B------:R-:W-:Y:S08]  /*0260*/  BRA.U !UP1, `(.L_x_1) ;  /* 0x00000001095c7547 */ /* 0x000ff0000b800000 */
[----:B------:R-:W-:Y:S01]  /*0270*/  IMAD.MOV.U32 R0, RZ, RZ, RZ ;  /* 0x000000ffff007224 */ /* 0x000fe200078e00ff */
[----:B------:R-:W-:Y:S01]  /*0280*/  ULOP3.LUT UR4, UR7, 0x7ffffffc, URZ, 0xc0, !UPT ;  /* 0x7ffffffc07047892 */ /* 0x000fe2000f8ec0ff */
[----:B------:R-:W-:-:S11]  /*0290*/  UMOV UR5, URZ ;  /* 0x000000ff00057c82 */ /* 0x000fd60008000000 */
.L_x_2:
[----:B------:R-:W-:Y:S01]  /*02a0*/  SHF.R.U32.HI R2, RZ, UR5, R7 ;  /* 0x00000005ff027c19 */ /* 0x000fe20008011607 */
[----:B------:R-:W-:Y:S02]  /*02b0*/  UIADD3 UR9, UPT, UPT, UR5, 0x1, URZ ;  /* 0x0000000105097890 */ /* 0x000fe4000fffe0ff */
[----:B------:R-:W-:Y:S02]  /*02c0*/  UIADD3 UR10, UPT, UPT, UR5, 0x2, URZ ;  /* 0x00000002050a7890 */ /* 0x000fe4000fffe0ff */
[----:B------:R-:W-:-:S04]  /*02d0*/  IMAD.SHL.U32 R2, R2, 0x2, RZ ;  /* 0x0000000202027824 */ /* 0x000fc800078e00ff */
[--C-:B------:R-:W-:Y:S02]  /*02e0*/  SHF.R.U32.HI R4, RZ, UR10, R7.reuse ;  /* 0x0000000aff047c19 */ /* 0x100fe40008011607 */
[----:B------:R-:W-:Y:S02]  /*02f0*/  LOP3.LUT R3, R2, 0x2, RZ, 0xc0, !PT ;  /* 0x0000000202037812 */ /* 0x000fe400078ec0ff */
[----:B------:R-:W-:Y:S01]  /*0300*/  SHF.R.U32.HI R2, RZ, UR9, R7 ;  /* 0x00000009ff027c19 */ /* 0x000fe20008011607 */
[----:B------:R-:W-:Y:S01]  /*0310*/  UIADD3 UR9, UPT, UPT, UR5, 0x3, URZ ;  /* 0x0000000305097890 */ /* 0x000fe2000fffe0ff */
[----:B------:R-:W-:Y:S01]  /*0320*/  IMAD.SHL.U32 R4, R4, 0x2, RZ ;  /* 0x0000000204047824 */ /* 0x000fe200078e00ff */
[----:B------:R-:W-:Y:S01]  /*0330*/  UIADD3 UR5, UPT, UPT, UR5, 0x4, URZ ;  /* 0x0000000405057890 */ /* 0x000fe2000fffe0ff */
[----:B------:R-:W-:Y:S01]  /*0340*/  LOP3.LUT R2, R2, 0x1, RZ, 0xc0, !PT ;  /* 0x0000000102027812 */ /* 0x000fe200078ec0ff */
[----:B------:R-:W-:Y:S02]  /*0350*/  IMAD R3, R0, 0x4, R3 ;  /* 0x0000000400037824 */ /* 0x000fe400078e0203 */
[----:B------:R-:W-:Y:S01]  /*0360*/  UISETP.NE.AND UP1, UPT, UR5, UR4, UPT ;  /* 0x000000040500728c */ /* 0x000fe2000bf25270 */
[----:B------:R-:W-:Y:S01]  /*0370*/  SHF.R.U32.HI R0, RZ, UR9, R7 ;  /* 0x00000009ff007c19 */ /* 0x000fe20008011607 */
[----:B------:R-:W-:Y:S01]  /*0380*/  IMAD.IADD R2, R3, 0x1, R2 ;  /* 0x0000000103027824 */ /* 0x000fe200078e0202 */
[----:B------:R-:W-:-:S02]  /*0390*/  LOP3.LUT R3, R4, 0x2, RZ, 0xc0, !PT ;  /* 0x0000000204037812 */ /* 0x000fc400078ec0ff */
[----:B------:R-:W-:-:S03]  /*03a0*/  LOP3.LUT R9, R0, 0x1, RZ, 0xc0, !PT ;  /* 0x0000000100097812 */ /* 0x000fc600078ec0ff */
[----:B------:R-:W-:-:S04]  /*03b0*/  IMAD R2, R2, 0x4, R3 ;  /* 0x0000000402027824 */ /* 0x000fc800078e0203 */
[----:B------:R-:W-:Y:S01]  /*03c0*/  IMAD.IADD R0, R2, 0x1, R9 ;  /* 0x0000000102007824 */ /* 0x000fe200078e0209 */
[----:B------:R-:W-:Y:S06]  /*03d0*/  BRA.U UP1, `(.L_x_2) ;  /* 0xfffffffd01b07547 */ /* 0x000fec000b83ffff */
.L_x_1:
[----:B------:R-:W-:Y:S05]  /*03e0*/  BRA.U !UP0, `(.L_x_0) ;  /* 0x0000000108207547 */ /* 0x000fea000b800000 */
[----:B------:R-:W-:-:S05]  /*03f0*/  UMOV UR5, URZ ;  /* 0x000000ff00057c82 */ /* 0x000fca0008000000 */
.L_x_3:
[----:B------:R-:W-:Y:S01]  /*0400*/  UIADD3 UR5, UPT, UPT, UR5, 0x1, URZ ;  /* 0x0000000105057890 */ /* 0x000fe2000fffe0ff */
[----:B------:R-:W-:Y:S01]  /*0410*/  SHF.R.U32.HI R2, RZ, UR4, R7 ;  /* 0x00000004ff027c19 */ /* 0x000fe20008011607 */
[----:B------:R-:W-:Y:S02]  /*0420*/  UIADD3 UR4, UPT, UPT, UR4, 0x1, URZ ;  /* 0x0000000104047890 */ /* 0x000fe4000fffe0ff */
[----:B------:R-:W-:Y:S01]  /*0430*/  UISETP.NE.AND UP0, UPT, UR5, UR8, UPT ;  /* 0x000000080500728c */ /* 0x000fe2000bf05270 */
[----:B------:R-:W-:-:S05]  /*0440*/  LOP3.LUT R3, R2, 0x1, RZ, 0xc0, !PT ;  /* 0x0000000102037812 */ /* 0x000fca00078ec0ff */
[----:B------:R-:W-:-:S03]  /*0450*/  IMAD R0, R0, 0x2, R3 ;  /* 0x0000000200007824 */ /* 0x000fc600078e0203 */
[----:B------:R-:W-:Y:S05]  /*0460*/  BRA.U UP0, `(.L_x_3) ;  /* 0xfffffffd00e47547 */ /* 0x000fea000b83ffff */
.L_x_0:
[----:B------:R-:W-:Y:S01]  /*0470*/  ISETP.GT.AND P0, PT, R0, R7, PT ;  /* 0x000000070000720c */ /* 0x000fe20003f04270 */
[----:B------:R-:W-:-:S04]  /*0480*/  UIADD3 UR4, UPT, UPT, UR7, 0x1, URZ ;  /* 0x0000000107047890 */ /* 0x000fc8000fffe0ff */
[----:B------:R-:W-:-:S08]  /*0490*/  UISETP.GE.AND UP0, UPT, UR4, 0x2, UPT ;  /* 0x000000020400788c */ /* 0x000fd0000bf06270 */
[----:B------:R-:W-:Y:S01]  /*04a0*/  @P0 LEA R0, R0, UR6, 0x3 ;  /* 0x0000000600000c11 */ /* 0x000fe2000f8e18ff */
[----:B------:R-:W-:Y:S04]  /*04b0*/  @P0 LDS.64 R2, [R5] ;  /* 0x0000000005020984 */ /* 0x000fe80000000a00 */
[----:B------:R-:W1:Y:S04]  /*04c0*/  @P0 LDS.64 R8, [R0] ;  /* 0x0000000000080984 */ /* 0x000e680000000a00 */
[----:B-1----:R1:W-:Y:S04]  /*04d0*/  @P0 STS.64 [R5], R8 ;  /* 0x0000000805000388 */ /* 0x0023e80000000a00 */
[----:B------:R1:W-:Y:S01]  /*04e0*/  @P0 STS.64 [R0], R2 ;  /* 0x0000000200000388 */ /* 0x0003e20000000a00 */
[----:B------:R-:W-:Y:S06]  /*04f0*/  BAR.SYNC.DEFER_BLOCKING 0x0 ;  /* 0x0000000000007b1d */ /* 0x000fec0000010000 */
[----:B------:R-:W-:Y:S05]  /*0500*/  BRA.U !UP0, `(.L_x_4) ;  /* 0x0000000d084c7547 */ /* 0x000fea000b800000 */
[----:B------:R-:W-:-:S05]  /*0510*/  UMOV UR8, 0x1 ;  /* 0x0000000100087882 */ /* 0x000fca0000000000 */
.L_x_13:
[----:B------:R-:W-:Y:S01]  /*0520*/  UMOV UR4, 0x1 ;  /* 0x0000000100047882 */ /* 0x000fe20000000000 */
[----:B-12---:R-:W-:Y:S01]  /*0530*/  IMAD.MOV.U32 R2, RZ, RZ, 0x1 ;  /* 0x00000001ff027424 */ /* 0x006fe200078e00ff */
[----:B------:R-:W-:Y:S01]  /*0540*/  USHF.L.U32 UR4, UR4, UR8, URZ ;  /* 0x0000000804047299 */ /* 0x000fe200080006ff */
[----:B------:R-:W-:Y:S01]  /*0550*/  BSSY.RECONVERGENT B0, `(.L_x_5) ;  /* 0x000001a000007945 */ /* 0x000fe20003800200 */
[----:B------:R-:W-:-:S04]  /*0560*/  UMOV UR5, 0x401921fb ;  /* 0x401921fb00057882 */ /* 0x000fc80000000000 */
[----:B------:R-:W-:Y:S01]  /*0570*/  I2FP.F32.S32 R8, UR4 ;  /* 0x0000000400087c45 */ /* 0x000fe20008201400 */
[----:B------:R-:W-:-:S05]  /*0580*/  ULEA.HI UR4, UR4, 0xffffffff, URZ, 0x1f ;  /* 0xffffffff04047891 */ /* 0x000fca000f8ff8ff */
[----:B------:R-:W1:Y:S08]  /*0590*/  F2F.F64.F32 R8, R8 ;  /* 0x0000000800087310 */ /* 0x000e700000201800 */
[----:B-1----:R-:W0:Y:S02]  /*05a0*/  MUFU.RCP64H R3, R9 ;  /* 0x0000000900037308 */ /* 0x002e240000001800 */
[----:B0-----:R-:W-:-:S08]  /*05b0*/  DFMA R10, -R8, R2, 1 ;  /* 0x3ff00000080a742b */ /* 0x001fd00000000102 */
[----:B------:R-:W-:Y:S01]  /*05c0*/  DFMA R14, R10, R10, R10 ;  /* 0x0000000a0a0e722b */ /* 0x000fe2000000000a */
[----:B------:R-:W-:Y:S01]  /*05d0*/  LOP3.LUT R10, R7, UR4, RZ, 0xc0, !PT ;  /* 0x00000004070a7c12 */ /* 0x000fe2000f8ec0ff */
[----:B------:R-:W-:-:S03]  /*05e0*/  UMOV UR4, 0x54442d18 ;  /* 0x54442d1800047882 */ /* 0x000fc60000000000 */
[----:B------:R-:W0:Y:S03]  /*05f0*/  I2F.F64.U32 R12, R10 ;  /* 0x0000000a000c7312 */ /* 0x000e260000201800 */
[----:B------:R-:W-:-:S08]  /*0600*/  DFMA R14, R2, R14, R2 ;  /* 0x0000000e020e722b */ /* 0x000fd00000000002 */
[----:B------:R-:W-:Y:S02]  /*0610*/  DFMA R2, -R8, R14, 1 ;  /* 0x3ff000000802742b */ /* 0x000fe4000000010e */
[----:B0-----:R-:W-:-:S06]  /*0620*/  DMUL R12, R12, -UR4 ;  /* 0x800000040c0c7c28 */ /* 0x001fcc0008000000 */
[----:B------:R-:W-:-:S04]  /*0630*/  DFMA R2, R14, R2, R14 ;  /* 0x000000020e02722b */ /* 0x000fc8000000000e */
[----:B------:R-:W-:-:S04]  /*0640*/  FSETP.GEU.AND P1, PT, |R13|, 6.5827683646048100446e-37, PT ;  /* 0x036000000d00780b */ /* 0x000fc80003f2e200 */
[----:B------:R-:W-:-:S08]  /*0650*/  DMUL R14, R12, R2 ;  /* 0x000000020c0e7228 */ /* 0x000fd00000000000 */
[----:B------:R-:W-:-:S08]  /*0660*/  DFMA R16, -R8, R14, R12 ;  /* 0x0000000e0810722b */ /* 0x000fd0000000010c */
[----:B------:R-:W-:-:S10]  /*0670*/  DFMA R2, R2, R16, R14 ;  /* 0x000000100202722b */ /* 0x000fd4000000000e */
[----:B------:R-:W-:-:S05]  /*0680*/  FFMA R0, RZ, R9, R3 ;  /* 0x00000009ff007223 */ /* 0x000fca0000000003 */
[----:B------:R-:W-:-:S13]  /*0690*/  FSETP.GT.AND P0, PT, |R0|, 1.469367938527859385e-39, PT ;  /* 0x001000000000780b */ /* 0x000fda0003f04200 */
[----:B------:R-:W-:Y:S05]  /*06a0*/  @P0 BRA P1, `(.L_x_6) ;  /* 0x0000000000100947 */ /* 0x000fea0000800000 */
[----:B------:R-:W-:-:S07]  /*06b0*/  MOV R0, 0x6d0 ;  /* 0x000006d000007802 */ /* 0x000fce0000000f00 */
[----:B------:R-:W-:Y:S05]  /*06c0*/  CALL.REL.NOINC `($__internal_0_$__cuda_sm20_div_rn_f64_full) ;  /* 0x0000000800fc7944 */ /* 0x000fea0003c00000 */
[----:B------:R-:W-:Y:S02]  /*06d0*/  IMAD.MOV.U32 R2, RZ, RZ, R18 ;  /* 0x000000ffff027224 */ /* 0x000fe400078e0012 */
[----:B------:R-:W-:-:S07]  /*06e0*/  IMAD.MOV.U32 R3, RZ, RZ, R19 ;  /* 0x000000ffff037224 */ /* 0x000fce00078e0013 */
.L_x_6:
[----:B------:R-:W-:Y:S05]  /*06f0*/  BSYNC.RECONVERGENT B0 ;  /* 0x0000000000007941 */ /* 0x000fea0003800200 */
.L_x_5:
[----:B------:R-:W0:Y:S01]  /*0700*/  F2F.F32.F64 R11, R2 ;  /* 0x00000002000b7310 */ /* 0x000e220000301000 */
[----:B------:R-:W-:Y:S01]  /*0710*/  BSSY.RECONVERGENT B0, `(.L_x_7) ;  /* 0x0000042000007945 */ /* 0x000fe20003800200 */
[C---:B0-----:R-:W-:Y:S01]  /*0720*/  FMUL R0, R11.reuse, 0.63661974668502807617 ;  /* 0x3f22f9830b007820 */ /* 0x041fe20000400000 */
[----:B------:R-:W-:-:S05]  /*0730*/  FSETP.GE.AND P0, PT, |R11|, 105615, PT ;  /* 0x47ce47800b00780b */ /* 0x000fca0003f06200 */
[----:B------:R-:W0:Y:S02]  /*0740*/  F2I.NTZ R0, R0 ;  /* 0x0000000000007305 */ /* 0x000e240000203100 */
[----:B0-----:R-:W-:Y:S01]  /*0750*/  I2FP.F32.S32 R16, R0 ;  /* 0x0000000000107245 */ /* 0x001fe20000201400 */
[----:B------:R-:W-:-:S04]  /*0760*/  IMAD.MOV.U32 R17, RZ, RZ, R0 ;  /* 0x000000ffff117224 */ /* 0x000fc800078e0000 */
[----:B------:R-:W-:-:S04]  /*0770*/  FFMA R9, R16, -1.5707962512969970703, R11 ;  /* 0xbfc90fda10097823 */ /* 0x000fc8000000000b */
[----:B------:R-:W-:-:S04]  /*0780*/  FFMA R9, R16, -7.5497894158615963534e-08, R9 ;  /* 0xb3a2216810097823 */ /* 0x000fc80000000009 */
[----:B------:R-:W-:-:S04]  /*0790*/  FFMA R16, R16, -5.3903029534742383927e-15, R9 ;  /* 0xa7c234c510107823 */ /* 0x000fc80000000009 */
[----:B------:R-:W-:Y:S01]  /*07a0*/  IMAD.MOV.U32 R4, RZ, RZ, R16 ;  /* 0x000000ffff047224 */ /* 0x000fe200078e0010 */
[----:B------:R-:W-:Y:S06]  /*07b0*/  @!P0 BRA `(.L_x_8) ;  /* 0x0000000000dc8947 */ /* 0x000fec0003800000 */
[----:B------:R-:W-:-:S13]  /*07c0*/  FSETP.NEU.AND P0, PT, |R11|, +INF , PT ;  /* 0x7f8000000b00780b */ /* 0x000fda0003f0d200 */
[----:B------:R-:W-:Y:S01]  /*07d0*/  @!P0 FMUL R4, RZ, R11 ;  /* 0x0000000bff048220 */ /* 0x000fe20000400000 */
[----:B------:R-:W-:Y:S01]  /*07e0*/  @!P0 IMAD.MOV.U32 R0, RZ, RZ, RZ ;  /* 0x000000ffff008224 */ /* 0x000fe200078e00ff */
[----:B------:R-:W-:Y:S06]  /*07f0*/  @!P0 BRA `(.L_x_8) ;  /* 0x0000000000cc8947 */ /* 0x000fec0003800000 */
[----:B------:R-:W-:Y:S01]  /*0800*/  IMAD.SHL.U32 R2, R11, 0x100, RZ ;  /* 0x000001000b027824 */ /* 0x000fe200078e00ff */
[----:B------:R-:W0:Y:S01]  /*0810*/  LDCU.64 UR14, c[0x4][URZ] ;  /* 0x01000000ff0e77ac */ /* 0x000e220008000a00 */
[----:B------:R-:W-:Y:S02]  /*0820*/  IMAD.MOV.U32 R6, RZ, RZ, RZ ;  /* 0x000000ffff067224 */ /* 0x000fe400078e00ff */
[----:B------:R-:W-:Y:S01]  /*0830*/  IMAD.MOV.U32 R0, RZ, RZ, R1 ;  /* 0x000000ffff007224 */ /* 0x000fe200078e0001 */
[----:B------:R-:W-:Y:S01]  /*0840*/  LOP3.LUT R15, R2, 0x80000000, RZ, 0xfc, !PT ;  /* 0x80000000020f7812 */ /* 0x000fe200078efcff */
[----:B------:R-:W-:Y:S01]  /*0850*/  UMOV UR5, URZ ;  /* 0x000000ff00057c82 */ /* 0x000fe20008000000 */
[----:B------:R-:W-:-:S05]  /*0860*/  UMOV UR4, URZ ;  /* 0x000000ff00047c82 */ /* 0x000fca0008000000 */
.L_x_9:
[----:B0-----:R-:W-:Y:S02]  /*0870*/  IMAD.U32 R8, RZ, RZ, UR14 ;  /* 0x0000000eff087e24 */ /* 0x001fe4000f8e00ff */
[----:B------:R-:W-:-:S05]  /*0880*/  IMAD.U32 R9, RZ, RZ, UR15 ;  /* 0x0000000fff097e24 */ /* 0x000fca000f8e00ff */
[----:B------:R-:W2:Y:S01]  /*0890*/  LDG.E.CONSTANT R2, desc[UR12][R8.64] ;  /* 0x0000000c08027981 */ /* 0x000ea2000c1e9900 */
[----:B------:R-:W-:Y:S02]  /*08a0*/  UIADD3 UR14, UP0, UPT, UR14, 0x4, URZ ;  /* 0x000000040e0e7890 */ /* 0x000fe4000ff1e0ff */
[----:B------:R-:W-:Y:S02]  /*08b0*/  UIADD3 UR4, UPT, UPT, UR4, 0x1, URZ ;  /* 0x0000000104047890 */ /* 0x000fe4000fffe0ff */
[----:B------:R-:W-:Y:S02]  /*08c0*/  UIADD3.X UR15, UPT, UPT, URZ, UR15, URZ, UP0, !UPT ;  /* 0x0000000fff0f7290 */ /* 0x000fe400087fe4ff */
[----:B------:R-:W-:Y:S01]  /*08d0*/  UISETP.NE.AND UP0, UPT, UR4, 0x6, UPT ;  /* 0x000000060400788c */ /* 0x000fe2000bf05270 */
[----:B--2---:R-:W-:-:S03]  /*08e0*/  IMAD.WIDE.U32 R2, R2, R15, RZ ;  /* 0x0000000f02027225 */ /* 0x004fc600078e00ff */
[----:B------:R-:W-:-:S04]  /*08f0*/  IADD3 R13, P0, PT, R2, R6, RZ ;  /* 0x00000006020d7210 */ /* 0x000fc80007f1e0ff */
[----:B------:R-:W-:Y:S01]  /*0900*/  IADD3.X R6, PT, PT, R3, UR5, RZ, P0, !PT ;  /* 0x0000000503067c10 */ /* 0x000fe200087fe4ff */
[----:B------:R0:W-:Y:S02]  /*0910*/  STL [R0], R13 ;  /* 0x0000000d00007387 */ /* 0x0001e40000100800 */
[----:B0-----:R-:W-:Y:S01]  /*0920*/  VIADD R0, R0, 0x4 ;  /* 0x0000000400007836 */ /* 0x001fe20000000000 */
[----:B------:R-:W-:Y:S06]  /*0930*/  BRA.U UP0, `(.L_x_9) ;  /* 0xfffffffd00cc7547 */ /* 0x000fec000b83ffff */
[----:B------:R-:W-:Y:S01]  /*0940*/  SHF.R.U32.HI R4, RZ, 0x17, R11 ;  /* 0x00000017ff047819 */ /* 0x000fe2000001160b */
[----:B------:R0:W-:Y:S03]  /*0950*/  STL [R1+0x18], R6 ;  /* 0x0000180601007387 */ /* 0x0001e60000100800 */
[C---:B------:R-:W-:Y:S02]  /*0960*/  LOP3.LUT R0, R4.reuse, 0xe0, RZ, 0xc0, !PT ;  /* 0x000000e004007812 */ /* 0x040fe400078ec0ff */
[----:B------:R-:W-:-:S03]  /*0970*/  LOP3.LUT P0, RZ, R4, 0x1f, RZ, 0xc0, !PT ;  /* 0x0000001f04ff7812 */ /* 0x000fc6000780c0ff */
[----:B------:R-:W-:-:S05]  /*0980*/  VIADD R0, R0, 0xffffff80 ;  /* 0xffffff8000007836 */ /* 0x000fca0000000000 */
[----:B------:R-:W-:-:S05]  /*0990*/  SHF.R.U32.HI R0, RZ, 0x5, R0 ;  /* 0x00000005ff007819 */ /* 0x000fca0000011600 */
[----:B------:R-:W-:-:S05]  /*09a0*/  IMAD R12, R0, -0x4, R1 ;  /* 0xfffffffc000c7824 */ /* 0x000fca00078e0201 */
[----:B------:R-:W2:Y:S04]  /*09b0*/  LDL R0, [R12+0x18] ;  /* 0x000018000c007983 */ /* 0x000ea80000100800 */
[----:B------:R-:W2:Y:S04]  /*09c0*/  LDL R3, [R12+0x14] ;  /* 0x000014000c037983 */ /* 0x000ea80000100800 */
[----:B------:R-:W3:Y:S01]  /*09d0*/  @P0 LDL R2, [R12+0x10] ;  /* 0x000010000c020983 */ /* 0x000ee20000100800 */
[----:B------:R-:W-:Y:S01]  /*09e0*/  LOP3.LUT R4, R4, 0x1f, RZ, 0xc0, !PT ;  /* 0x0000001f04047812 */ /* 0x000fe200078ec0ff */
[----:B------:R-:W-:Y:S01]  /*09f0*/  UMOV UR4, 0x54442d19 ;  /* 0x54442d1900047882 */ /* 0x000fe20000000000 */
[----:B------:R-:W-:-:S02]  /*0a00*/  UMOV UR5, 0x3bf921fb ;  /* 0x3bf921fb00057882 */ /* 0x000fc40000000000 */
[-C--:B--2---:R-:W-:Y:S02]  /*0a10*/  @P0 SHF.L.W.U32.HI R0, R3, R4.reuse, R0 ;  /* 0x0000000403000219 */ /* 0x084fe40000010e00 */
[----:B---3--:R-:W-:Y:S02]  /*0a20*/  @P0 SHF.L.W.U32.HI R3, R2, R4, R3 ;  /* 0x0000000402030219 */ /* 0x008fe40000010e03 */
[----:B------:R-:W-:Y:S02]  /*0a30*/  ISETP.GE.AND P0, PT, R11, RZ, PT ;  /* 0x000000ff0b00720c */ /* 0x000fe40003f06270 */
[C---:B------:R-:W-:Y:S01]  /*0a40*/  SHF.L.W.U32.HI R2, R3.reuse, 0x2, R0 ;  /* 0x0000000203027819 */ /* 0x040fe20000010e00 */
[----:B------:R-:W-:-:S03]  /*0a50*/  IMAD.SHL.U32 R3, R3, 0x4, RZ ;  /* 0x0000000403037824 */ /* 0x000fc600078e00ff */
[----:B------:R-:W-:-:S04]  /*0a60*/  SHF.R.S32.HI R4, RZ, 0x1f, R2 ;  /* 0x0000001fff047819 */ /* 0x000fc80000011402 */
[C---:B------:R-:W-:Y:S02]  /*0a70*/  LOP3.LUT R8, R4.reuse, R3, RZ, 0x3c, !PT ;  /* 0x0000000304087212 */ /* 0x040fe400078e3cff */
[----:B------:R-:W-:Y:S02]  /*0a80*/  LOP3.LUT R9, R4, R2, RZ, 0x3c, !PT ;  /* 0x0000000204097212 */ /* 0x000fe400078e3cff */
[----:B------:R-:W-:Y:S02]  /*0a90*/  SHF.R.U32.HI R3, RZ, 0x1e, R0 ;  /* 0x0000001eff037819 */ /* 0x000fe40000011600 */
[C---:B------:R-:W-:Y:S02]  /*0aa0*/  LOP3.LUT R4, R2.reuse, R11, RZ, 0x3c, !PT ;  /* 0x0000000b02047212 */ /* 0x040fe400078e3cff */
[----:B------:R-:W1:Y:S01]  /*0ab0*/  I2F.F64.S64 R8, R8 ;  /* 0x0000000800087312 */ /* 0x000e620000301c00 */
[----:B------:R-:W-:Y:S02]  /*0ac0*/  LEA.HI R0, R2, R3, RZ, 0x1 ;  /* 0x0000000302007211 */ /* 0x000fe400078f08ff */
[----:B------:R-:W-:-:S03]  /*0ad0*/  ISETP.GE.AND P1, PT, R4, RZ, PT ;  /* 0x000000ff0400720c */ /* 0x000fc60003f26270 */
[----:B------:R-:W-:-:S04]  /*0ae0*/  IMAD.MOV R2, RZ, RZ, -R0 ;  /* 0x000000ffff027224 */ /* 0x000fc800078e0a00 */
[----:B------:R-:W-:Y:S01]  /*0af0*/  @!P0 IMAD.MOV.U32 R0, RZ, RZ, R2 ;  /* 0x000000ffff008224 */ /* 0x000fe200078e0002 */
[----:B-1----:R-:W-:-:S10]  /*0b00*/  DMUL R12, R8, UR4 ;  /* 0x00000004080c7c28 */ /* 0x002fd40008000000 */
[----:B------:R-:W1:Y:S02]  /*0b10*/  F2F.F32.F64 R12, R12 ;  /* 0x0000000c000c7310 */ /* 0x000e640000301000 */
[----:B01----:R-:W-:-:S07]  /*0b20*/  FSEL R4, -R12, R12, !P1 ;  /* 0x0000000c0c047208 */ /* 0x003fce0004800100 */
.L_x_8:
[----:B------:R-:W-:Y:S05]  /*0b30*/  BSYNC.RECONVERGENT B0 ;  /* 0x0000000000007941 */ /* 0x000fea0003800200 */
.L_x_7:
[----:B------:R-:W-:Y:S02]  /*0b40*/  IMAD.MOV.U32 R12, RZ, RZ, 0x37cbac00 ;  /* 0x37cbac00ff0c7424 */ /* 0x000fe400078e00ff */
[----:B------:R-:W-:Y:S01]  /*0b50*/  FMUL R3, R4, R4 ;  /* 0x0000000404037220 */ /* 0x000fe20000400000 */
[C---:B------:R-:W-:Y:S01]  /*0b60*/  LOP3.LUT R6, R0.reuse, 0x1, RZ, 0xc0, !PT ;  /* 0x0000000100067812 */ /* 0x040fe200078ec0ff */
[----:B------:R-:W-:Y:S01]  /*0b70*/  IMAD.MOV.U32 R15, RZ, RZ, 0x3c0885e4 ;  /* 0x3c0885e4ff0f7424 */ /* 0x000fe200078e00ff */
[----:B------:R-:W-:Y:S01]  /*0b80*/  BSSY.RECONVERGENT B0, `(.L_x_10) ;  /* 0x0000044000007945 */ /* 0x000fe20003800200 */
[----:B------:R-:W-:Y:S01]  /*0b90*/  FFMA R2, R3, R12, -0.0013887860113754868507 ;  /* 0xbab607ed03027423 */ /* 0x000fe2000000000c */
[----:B------:R-:W-:Y:S01]  /*0ba0*/  VIADD R0, R0, 0x1 ;  /* 0x0000000100007836 */ /* 0x000fe20000000000 */
[----:B------:R-:W-:Y:S01]  /*0bb0*/  ISETP.NE.U32.AND P0, PT, R6, 0x1, PT ;  /* 0x000000010600780c */ /* 0x000fe20003f05070 */
[----:B------:R-:W-:-:S03]  /*0bc0*/  IMAD.MOV.U32 R13, RZ, RZ, 0x3e2aaaa8 ;  /* 0x3e2aaaa8ff0d7424 */ /* 0x000fc600078e00ff */
[----:B------:R-:W-:Y:S02]  /*0bd0*/  FSEL R2, R2, -0.00019574658654164522886, P0 ;  /* 0xb94d415302027808 */ /* 0x000fe40000000000 */
[----:B------:R-:W-:Y:S02]  /*0be0*/  FSEL R6, R15, 0.041666727513074874878, !P0 ;  /* 0x3d2aaabb0f067808 */ /* 0x000fe40004000000 */
[----:B------:R-:W-:Y:S02]  /*0bf0*/  LOP3.LUT P1, RZ, R0, 0x2, RZ, 0xc0, !PT ;  /* 0x0000000200ff7812 */ /* 0x000fe4000782c0ff */
[----:B------:R-:W-:Y:S01]  /*0c00*/  FSEL R0, R4, 1, !P0 ;  /* 0x3f80000004007808 */ /* 0x000fe20004000000 */
[----:B------:R-:W-:Y:S01]  /*0c10*/  FFMA R2, R3, R2, R6 ;  /* 0x0000000203027223 */ /* 0x000fe20000000006 */
[----:B------:R-:W-:Y:S02]  /*0c20*/  FSEL R19, -R13, -0.4999999701976776123, !P0 ;  /* 0xbeffffff0d137808 */ /* 0x000fe40004000100 */
[----:B------:R-:W-:Y:S01]  /*0c30*/  FSETP.GE.AND P0, PT, |R11|, 105615, PT ;  /* 0x47ce47800b00780b */ /* 0x000fe20003f06200 */
[----:B------:R-:W-:-:S02]  /*0c40*/  FFMA R9, R3, R0, RZ ;  /* 0x0000000003097223 */ /* 0x000fc400000000ff */
[----:B------:R-:W-:-:S04]  /*0c50*/  FFMA R2, R3, R2, R19 ;  /* 0x0000000203027223 */ /* 0x000fc80000000013 */
[----:B------:R-:W-:-:S04]  /*0c60*/  FFMA R14, R9, R2, R0 ;  /* 0x00000002090e7223 */ /* 0x000fc80000000000 */
[----:B------:R-:W-:Y:S02]  /*0c70*/  @P1 FADD R14, RZ, -R14 ;  /* 0x8000000eff0e1221 */ /* 0x000fe40000000000 */
[----:B------:R-:W-:Y:S05]  /*0c80*/  @!P0 BRA `(.L_x_11) ;  /* 0x0000000000cc8947 */ /* 0x000fea0003800000 */
[----:B------:R-:W-:-:S13]  /*0c90*/  FSETP.NEU.AND P0, PT, |R11|, +INF , PT ;  /* 0x7f8000000b00780b */ /* 0x000fda0003f0d200 */
[----:B------:R-:W-:Y:S01]  /*0ca0*/  @!P0 FMUL R16, RZ, R11 ;  /* 0x0000000bff108220 */ /* 0x000fe20000400000 */
[----:B------:R-:W-:Y:S01]  /*0cb0*/  @!P0 IMAD.MOV.U32 R17, RZ, RZ, RZ ;  /* 0x000000ffff118224 */ /* 0x000fe200078e00ff */
[----:B------:R-:W-:Y:S06]  /*0cc0*/  @!P0 BRA `(.L_x_11) ;  /* 0x0000000000bc8947 */ /* 0x000fec0003800000 */
[----:B------:R-:W0:Y:S01]  /*0cd0*/  LDC.64 R2, c[0x4][RZ] ;  /* 0x01000000ff027b82 */ /* 0x000e220000000a00 */
[----:B------:R-:W-:Y:S01]  /*0ce0*/  IMAD.SHL.U32 R4, R11, 0x100, RZ ;  /* 0x000001000b047824 */ /* 0x000fe200078e00ff */
[----:B------:R-:W-:Y:S01]  /*0cf0*/  UMOV UR4, URZ ;  /* 0x000000ff00047c82 */ /* 0x000fe20008000000 */
[----:B------:R-:W-:Y:S02]  /*0d00*/  IMAD.MOV.U32 R6, RZ, RZ, RZ ;  /* 0x000000ffff067224 */ /* 0x000fe400078e00ff */
[----:B------:R-:W-:Y:S01]  /*0d10*/  IMAD.MOV.U32 R0, RZ, RZ, RZ ;  /* 0x000000ffff007224 */ /* 0x000fe200078e00ff */
[----:B------:R-:W-:-:S07]  /*0d20*/  LOP3.LUT R21, R4, 0x80000000, RZ, 0xfc, !PT ;  /* 0x8000000004157812 */ /* 0x000fce00078efcff */
.L_x_12:
[----:B0-----:R-:W-:-:S05]  /*0d30*/  IMAD.WIDE.U32 R16, R0, 0x4, R2 ;  /* 0x0000000400107825 */ /* 0x001fca00078e0002 */
[----:B------:R-:W2:Y:S01]  /*0d40*/  LDG.E.CONSTANT R8, desc[UR12][R16.64] ;  /* 0x0000000c10087981 */ /* 0x000ea2000c1e9900 */
[C---:B-1----:R-:W-:Y:S02]  /*0d50*/  IMAD R4, R0.reuse, 0x4, R1 ;  /* 0x0000000400047824 */ /* 0x042fe400078e0201 */
[----:B------:R-:W-:-:S05]  /*0d60*/  VIADD R0, R0, 0x1 ;  /* 0x0000000100007836 */ /* 0x000fca0000000000 */
[----:B------:R-:W-:Y:S01]  /*0d70*/  ISETP.NE.AND P0, PT, R0, 0x6, PT ;  /* 0x000000060000780c */ /* 0x000fe20003f05270 */
[----:B--2---:R-:W-:-:S03]  /*0d80*/  IMAD.WIDE.U32 R8, R8, R21, RZ ;  /* 0x0000001508087225 */ /* 0x004fc600078e00ff */
[----:B------:R-:W-:-:S04]  /*0d90*/  IADD3 R19, P1, PT, R8, R6, RZ ;  /* 0x0000000608137210 */ /* 0x000fc80007f3e0ff */
[----:B------:R-:W-:Y:S01]  /*0da0*/  IADD3.X R6, PT, PT, R9, UR4, RZ, P1, !PT ;  /* 0x0000000409067c10 */ /* 0x000fe20008ffe4ff */
[----:B------:R1:W-:Y:S04]  /*0db0*/  STL [R4], R19 ;  /* 0x0000001304007387 */ /* 0x0003e80000100800 */
[----:B------:R-:W-:Y:S05]  /*0dc0*/  @P0 BRA `(.L_x_12) ;  /* 0xfffffffc00d80947 */ /* 0x000fea000383ffff */
[----:B-1----:R-:W-:Y:S01]  /*0dd0*/  SHF.R.U32.HI R4, RZ, 0x17, R11 ;  /* 0x00000017ff047819 */ /* 0x002fe2000001160b */
        /* <DEDUP_REMOVED lines=11> */
[----:B------:R-:W-:Y:S01]  /*0e90*/  UMOV UR5, 0x3bf921fb ;  /* 0x3bf921fb00057882 */ /* 0x000fe20000000000 */
[----:B------:R-:W-:-:S02]  /*0ea0*/  ISETP.GE.AND P1, PT, R11, RZ, PT ;  /* 0x000000ff0b00720c */ /* 0x000fc40003f26270 */
[-C--:B--2---:R-:W-:Y:S02]  /*0eb0*/  @P0 SHF.L.W.U32.HI R0, R3, R4.reuse, R0 ;  /* 0x0000000403000219 */ /* 0x084fe40000010e00 */
[----:B---3--:R-:W-:Y:S02]  /*0ec0*/  @P0 SHF.L.W.U32.HI R3, R2, R4, R3 ;  /* 0x0000000402030219 */ /* 0x008fe40000010e03 */
[--C-:B------:R-:W-:Y:S02]  /*0ed0*/  SHF.R.U32.HI R17, RZ, 0x1e, R0.reuse ;  /* 0x0000001eff117819 */ /* 0x100fe40000011600 */
[C---:B------:R-:W-:Y:S01]  /*0ee0*/  SHF.L.W.U32.HI R2, R3.reuse, 0x2, R0 ;  /* 0x0000000203027819 */ /* 0x040fe20000010e00 */
[----:B------:R-:W-:-:S03]  /*0ef0*/  IMAD.SHL.U32 R3, R3, 0x4, RZ ;  /* 0x0000000403037824 */ /* 0x000fc600078e00ff */
[----:B------:R-:W-:Y:S02]  /*0f00*/  SHF.R.S32.HI R4, RZ, 0x1f, R2 ;  /* 0x0000001fff047819 */ /* 0x000fe40000011402 */
[----:B------:R-:W-:Y:S02]  /*0f10*/  LEA.HI R17, R2, R17, RZ, 0x1 ;  /* 0x0000001102117211 */ /* 0x000fe400078f08ff */
[C---:B------:R-:W-:Y:S02]  /*0f20*/  LOP3.LUT R8, R4.reuse, R3, RZ, 0x3c, !PT ;  /* 0x0000000304087212 */ /* 0x040fe400078e3cff */
[----:B------:R-:W-:Y:S01]  /*0f30*/  LOP3.LUT R9, R4, R2, RZ, 0x3c, !PT ;  /* 0x0000000204097212 */ /* 0x000fe200078e3cff */
[----:B------:R-:W-:Y:S01]  /*0f40*/  IMAD.MOV R0, RZ, RZ, -R17 ;  /* 0x000000ffff007224 */ /* 0x000fe200078e0a11 */
[----:B------:R-:W-:-:S03]  /*0f50*/  LOP3.LUT R11, R2, R11, RZ, 0x3c, !PT ;  /* 0x0000000b020b7212 */ /* 0x000fc600078e3cff */
[----:B------:R-:W-:Y:S01]  /*0f60*/  @!P1 IMAD.MOV.U32 R17, RZ, RZ, R0 ;  /* 0x000000ffff119224 */ /* 0x000fe200078e0000 */
[----:B------:R-:W1:Y:S01]  /*0f70*/  I2F.F64.S64 R8, R8 ;  /* 0x0000000800087312 */ /* 0x000e620000301c00 */
[----:B------:R-:W-:Y:S01]  /*0f80*/  ISETP.GE.AND P0, PT, R11, RZ, PT ;  /* 0x000000ff0b00720c */ /* 0x000fe20003f06270 */
[----:B-1----:R-:W-:-:S10]  /*0f90*/  DMUL R18, R8, UR4 ;  /* 0x0000000408127c28 */ /* 0x002fd40008000000 */
[----:B------:R-:W1:Y:S02]  /*0fa0*/  F2F.F32.F64 R18, R18 ;  /* 0x0000001200127310 */ /* 0x000e640000301000 */
[----:B01----:R-:W-:-:S07]  /*0fb0*/  FSEL R16, -R18, R18, !P0 ;  /* 0x0000001212107208 */ /* 0x003fce0004000100 */
.L_x_11:
[----:B------:R-:W-:Y:S05]  /*0fc0*/  BSYNC.RECONVERGENT B0 ;  /* 0x0000000000007941 */ /* 0x000fea0003800200 */
.L_x_10:
[----:B------:R-:W-:Y:S01]  /*0fd0*/  UMOV UR4, 0xffffffff ;  /* 0xffffffff00047882 */ /* 0x000fe20000000000 */
[----:B------:R-:W-:Y:S01]  /*0fe0*/  FMUL R11, R16, R16 ;  /* 0x00000010100b7220 */ /* 0x000fe20000400000 */
[----:B------:R-:W-:Y:S01]  /*0ff0*/  USHF.L.U32 UR4, UR4, UR8, URZ ;  /* 0x0000000804047299 */ /* 0x000fe200080006ff */
[----:B------:R-:W-:Y:S01]  /*1000*/  LOP3.LUT R0, R17, 0x1, RZ, 0xc0, !PT ;  /* 0x0000000111007812 */ /* 0x000fe200078ec0ff */
[----:B------:R-:W-:Y:S01]  /*1010*/  UISETP.NE.AND UP0, UPT, UR8, UR7, UPT ;  /* 0x000000070800728c */ /* 0x000fe2000bf05270 */
[----:B------:R-:W-:Y:S01]  /*1020*/  FFMA R12, R11, R12, -0.0013887860113754868507 ;  /* 0xbab607ed0b0c7423 */ /* 0x000fe2000000000c */
[----:B------:R-:W-:Y:S02]  /*1030*/  LOP3.LUT P1, RZ, R17, 0x2, RZ, 0xc0, !PT ;  /* 0x0000000211ff7812 */ /* 0x000fe4000782c0ff */
[----:B------:R-:W-:Y:S01]  /*1040*/  LOP3.LUT R3, R7, UR4, RZ, 0xc0, !PT ;  /* 0x0000000407037c12 */ /* 0x000fe2000f8ec0ff */
[----:B------:R-:W-:Y:S01]  /*1050*/  UMOV UR4, 0x4 ;  /* 0x0000000400047882 */ /* 0x000fe20000000000 */
[----:B------:R-:W-:Y:S01]  /*1060*/  ISETP.NE.U32.AND P0, PT, R0, 0x1, PT ;  /* 0x000000010000780c */ /* 0x000fe20003f05070 */
[----:B------:R-:W-:-:S02]  /*1070*/  USHF.L.U32 UR4, UR4, UR8, URZ ;  /* 0x0000000804047299 */ /* 0x000fc400080006ff */
[----:B------:R-:W-:Y:S01]  /*1080*/  IMAD.IADD R3, R10, 0x1, R3 ;  /* 0x000000010a037824 */ /* 0x000fe200078e0203 */
[----:B------:R-:W-:Y:S02]  /*1090*/  FSEL R0, R15, 0.041666727513074874878, P0 ;  /* 0x3d2aaabb0f007808 */ /* 0x000fe40000000000 */
[----:B------:R-:W-:Y:S02]  /*10a0*/  FSEL R12, R12, -0.00019574658654164522886, !P0 ;  /* 0xb94d41530c0c7808 */ /* 0x000fe40004000000 */
[----:B------:R-:W-:Y:S02]  /*10b0*/  LEA R4, R3, UR6, 0x3 ;  /* 0x0000000603047c11 */ /* 0x000fe4000f8e18ff */
[----:B------:R-:W-:Y:S01]  /*10c0*/  FSEL R13, -R13, -0.4999999701976776123, P0 ;  /* 0xbeffffff0d0d7808 */ /* 0x000fe20000000100 */
[C---:B------:R-:W-:Y:S01]  /*10d0*/  FFMA R12, R11.reuse, R12, R0 ;  /* 0x0000000c0b0c7223 */ /* 0x040fe20000000000 */
[----:B------:R-:W-:Y:S01]  /*10e0*/  FSEL R0, R16, 1, P0 ;  /* 0x3f80000010007808 */ /* 0x000fe20000000000 */
[----:B------:R-:W0:Y:S02]  /*10f0*/  LDS.64 R8, [R4+UR4] ;  /* 0x0000000404087984 */ /* 0x000e240008000a00 */
[----:B------:R-:W-:-:S02]  /*1100*/  FFMA R12, R11, R12, R13 ;  /* 0x0000000c0b0c7223 */ /* 0x000fc4000000000d */
[----:B------:R-:W1:Y:S01]  /*1110*/  LDS.64 R2, [R4] ;  /* 0x0000000004027984 */ /* 0x000e620000000a00 */
[----:B------:R-:W-:-:S04]  /*1120*/  FFMA R11, R11, R0, RZ ;  /* 0x000000000b0b7223 */ /* 0x000fc800000000ff */
[----:B------:R-:W-:-:S04]  /*1130*/  FFMA R0, R11, R12, R0 ;  /* 0x0000000c0b007223 */ /* 0x000fc80000000000 */
[----:B------:R-:W-:-:S04]  /*1140*/  @P1 FADD R0, RZ, -R0 ;  /* 0x80000000ff001221 */ /* 0x000fc80000000000 */
[C---:B0-----:R-:W-:Y:S01]  /*1150*/  FMUL R11, R0.reuse, R9 ;  /* 0x00000009000b7220 */ /* 0x041fe20000400000 */
[----:B------:R-:W-:-:S03]  /*1160*/  FMUL R0, R0, R8 ;  /* 0x0000000800007220 */ /* 0x000fc60000400000 */
[C---:B------:R-:W-:Y:S01]  /*1170*/  FFMA R11, R14.reuse, R8, -R11 ;  /* 0x000000080e0b7223 */ /* 0x040fe2000000080b */
[----:B------:R-:W-:-:S03]  /*1180*/  FFMA R0, R14, R9, R0 ;  /* 0x000000090e007223 */ /* 0x000fc60000000000 */
[C-C-:B-1----:R-:W-:Y:S01]  /*1190*/  FADD R8, R2.reuse, R11.reuse ;  /* 0x0000000b02087221 */ /* 0x142fe20000000000 */
[C-C-:B------:R-:W-:Y:S01]  /*11a0*/  FADD R9, R3.reuse, R0.reuse ;  /* 0x0000000003097221 */ /* 0x140fe20000000000 */
[----:B------:R-:W-:Y:S01]  /*11b0*/  BAR.SYNC.DEFER_BLOCKING 0x0 ;  /* 0x0000000000007b1d */ /* 0x000fe20000010000 */
[----:B------:R-:W-:Y:S01]  /*11c0*/  FADD R2, R2, -R11 ;  /* 0x8000000b02027221 */ /* 0x000fe20000000000 */
[----:B------:R-:W-:-:S04]  /*11d0*/  FADD R3, R3, -R0 ;  /* 0x8000000003037221 */ /* 0x000fc80000000000 */
[----:B------:R2:W-:Y:S04]  /*11e0*/  STS.64 [R4], R8 ;  /* 0x0000000804007388 */ /* 0x0005e80000000a00 */
[----:B------:R2:W-:Y:S01]  /*11f0*/  STS.64 [R4+UR4], R2 ;  /* 0x0000000204007988 */ /* 0x0005e20008000a04 */
[----:B------:R-:W-:-:S07]  /*1200*/  UIADD3 UR4, UPT, UPT, UR8, 0x1, URZ ;  /* 0x0000000108047890 */ /* 0x000fce000fffe0ff */
[----:B------:R-:W-:Y:S01]  /*1210*/  UMOV UR8, UR4 ;  /* 0x0000000400087c82 */ /* 0x000fe20008000000 */
[----:B------:R-:W-:Y:S06]  /*1220*/  BAR.SYNC.DEFER_BLOCKING 0x0 ;  /* 0x0000000000007b1d */ /* 0x000fec0000010000 */
[----:B------:R-:W-:Y:S05]  /*1230*/  BRA.U UP0, `(.L_x_13) ;  /* 0xfffffff100b87547 */ /* 0x000fea000b83ffff */
.L_x_4:
[----:B012---:R-:W0:Y:S01]  /*1240*/  LDS.64 R4, [R5] ;  /* 0x0000000005047984 */ /* 0x007e220000000a00 */
[----:B------:R-:W1:Y:S08]  /*1250*/  LDC R0, c[0x0][0x39c] ;  /* 0x0000e700ff007b82 */ /* 0x000e700000000800 */
[----:B------:R-:W2:Y:S01]  /*1260*/  LDC.64 R2, c[0x0][0x390] ;  /* 0x0000e400ff027b82 */ /* 0x000ea20000000a00 */
[----:B-1----:R-:W-:-:S04]  /*1270*/  IMAD R7, R0, UR11, R7 ;  /* 0x0000000b00077c24 */ /* 0x002fc8000f8e0207 */
[----:B--2---:R-:W-:-:S05]  /*1280*/  IMAD.WIDE.U32 R2, R7, 0x8, R2 ;  /* 0x0000000807027825 */ /* 0x004fca00078e0002 */
[----:B0-----:R-:W-:Y:S04]  /*1290*/  STG.E desc[UR12][R2.64], R4 ;  /* 0x0000000402007986 */ /* 0x001fe8000c10190c */
[----:B------:R-:W-:Y:S01]  /*12a0*/  STG.E desc[UR12][R2.64+0x4], R5 ;  /* 0x0000040502007986 */ /* 0x000fe2000c10190c */
[----:B------:R-:W-:Y:S05]  /*12b0*/  EXIT ;  /* 0x000000000000794d */ /* 0x000fea0003800000 */
        .weak           $__internal_0_$__cuda_sm20_div_rn_f64_full
        .type           $__internal_0_$__cuda_sm20_div_rn_f64_full,@function
        .size           $__internal_0_$__cuda_sm20_div_rn_f64_full,(.L_x_21 - $__internal_0_$__cuda_sm20_div_rn_f64_full)
$__internal_0_$__cuda_sm20_div_rn_f64_full:
[C---:B------:R-:W-:Y:S01]  /*12c0*/  FSETP.GEU.AND P0, PT, |R9|.reuse, 1.469367938527859385e-39, PT ;  /* 0x001000000900780b */ /* 0x040fe20003f0e200 */
[----:B------:R-:W-:Y:S01]  /*12d0*/  IMAD.MOV.U32 R14, RZ, RZ, 0x1 ;  /* 0x00000001ff0e7424 */ /* 0x000fe200078e00ff */
[----:B------:R-:W-:Y:S01]  /*12e0*/  LOP3.LUT R2, R9, 0x800fffff, RZ, 0xc0, !PT ;  /* 0x800fffff09027812 */ /* 0x000fe200078ec0ff */
[----:B------:R-:W-:Y:S01]  /*12f0*/  IMAD.MOV.U32 R6, RZ, RZ, 0x1ca00000 ;  /* 0x1ca00000ff067424 */ /* 0x000fe200078e00ff */
[C---:B------:R-:W-:Y:S01]  /*1300*/  FSETP.GEU.AND P2, PT, |R13|.reuse, 1.469367938527859385e-39, PT ;  /* 0x001000000d00780b */ /* 0x040fe20003f4e200 */
[----:B------:R-:W-:Y:S01]  /*1310*/  BSSY.RECONVERGENT B1, `(.L_x_14) ;  /* 0x0000052000017945 */ /* 0x000fe20003800200 */
[----:B------:R-:W-:Y:S01]  /*1320*/  LOP3.LUT R3, R2, 0x3ff00000, RZ, 0xfc, !PT ;  /* 0x3ff0000002037812 */ /* 0x000fe200078efcff */
[----:B------:R-:W-:Y:S01]  /*1330*/  IMAD.MOV.U32 R2, RZ, RZ, R8 ;  /* 0x000000ffff027224 */ /* 0x000fe200078e0008 */
[----:B------:R-:W-:Y:S02]  /*1340*/  LOP3.LUT R4, R13, 0x7ff00000, RZ, 0xc0, !PT ;  /* 0x7ff000000d047812 */ /* 0x000fe400078ec0ff */
[----:B------:R-:W-:-:S03]  /*1350*/  LOP3.LUT R11, R9, 0x7ff00000, RZ, 0xc0, !PT ;  /* 0x7ff00000090b7812 */ /* 0x000fc600078ec0ff */
[----:B------:R-:W-:Y:S01]  /*1360*/  @!P0 DMUL R2, R8, 8.98846567431157953865e+307 ;  /* 0x7fe0000008028828 */ /* 0x000fe20000000000 */
[C---:B------:R-:W-:Y:S01]  /*1370*/  ISETP.GE.U32.AND P1, PT, R4.reuse, R11, PT ;  /* 0x0000000b0400720c */ /* 0x040fe20003f26070 */
[----:B------:R-:W-:Y:S02]  /*1380*/  IMAD.MOV.U32 R22, RZ, RZ, R4 ;  /* 0x000000ffff167224 */ /* 0x000fe400078e0004 */
[----:B------:R-:W-:Y:S02]  /*1390*/  @!P2 LOP3.LUT R19, R9, 0x7ff00000, RZ, 0xc0, !PT ;  /* 0x7ff000000913a812 */ /* 0x000fe400078ec0ff */
[----:B------:R-:W0:Y:S02]  /*13a0*/  MUFU.RCP64H R15, R3 ;  /* 0x00000003000f7308 */ /* 0x000e240000001800 */
[----:B------:R-:W-:Y:S02]  /*13b0*/  @!P2 ISETP.GE.U32.AND P3, PT, R4, R19, PT ;  /* 0x000000130400a20c */ /* 0x000fe40003f66070 */
[----:B------:R-:W-:-:S02]  /*13c0*/  @!P0 LOP3.LUT R11, R3, 0x7ff00000, RZ, 0xc0, !PT ;  /* 0x7ff00000030b8812 */ /* 0x000fc400078ec0ff */
[----:B------:R-:W-:-:S03]  /*13d0*/  @!P2 SEL R19, R6, 0x63400000, !P3 ;  /* 0x634000000613a807 */ /* 0x000fc60005800000 */
[----:B------:R-:W-:Y:S01]  /*13e0*/  VIADD R24, R11, 0xffffffff ;  /* 0xffffffff0b187836 */ /* 0x000fe20000000000 */
[----:B------:R-:W-:-:S04]  /*13f0*/  @!P2 LOP3.LUT R20, R19, 0x80000000, R13, 0xf8, !PT ;  /* 0x800000001314a812 */ /* 0x000fc800078ef80d */
[----:B------:R-:W-:Y:S01]  /*1400*/  @!P2 LOP3.LUT R21, R20, 0x100000, RZ, 0xfc, !PT ;  /* 0x001000001415a812 */ /* 0x000fe200078efcff */
[----:B------:R-:W-:Y:S01]  /*1410*/  @!P2 IMAD.MOV.U32 R20, RZ, RZ, RZ ;  /* 0x000000ffff14a224 */ /* 0x000fe200078e00ff */
[----:B0-----:R-:W-:-:S08]  /*1420*/  DFMA R16, R14, -R2, 1 ;  /* 0x3ff000000e10742b */ /* 0x001fd00000000802 */
[----:B------:R-:W-:-:S08]  /*1430*/  DFMA R16, R16, R16, R16 ;  /* 0x000000101010722b */ /* 0x000fd00000000010 */
[----:B------:R-:W-:Y:S01]  /*1440*/  DFMA R16, R14, R16, R14 ;  /* 0x000000100e10722b */ /* 0x000fe2000000000e */
[----:B------:R-:W-:Y:S01]  /*1450*/  SEL R15, R6, 0x63400000, !P1 ;  /* 0x63400000060f7807 */ /* 0x000fe20004800000 */
[----:B------:R-:W-:-:S03]  /*1460*/  IMAD.MOV.U32 R14, RZ, RZ, R12 ;  /* 0x000000ffff0e7224 */ /* 0x000fc600078e000c */
[----:B------:R-:W-:-:S03]  /*1470*/  LOP3.LUT R15, R15, 0x800fffff, R13, 0xf8, !PT ;  /* 0x800fffff0f0f7812 */ /* 0x000fc600078ef80d */
[----:B------:R-:W-:-:S03]  /*1480*/  DFMA R18, R16, -R2, 1 ;  /* 0x3ff000001012742b */ /* 0x000fc60000000802 */
[----:B------:R-:W-:-:S05]  /*1490*/  @!P2 DFMA R14, R14, 2, -R20 ;  /* 0x400000000e0ea82b */ /* 0x000fca0000000814 */
[----:B------:R-:W-:-:S05]  /*14a0*/  DFMA R16, R16, R18, R16 ;  /* 0x000000121010722b */ /* 0x000fca0000000010 */
[----:B------:R-:W-:-:S03]  /*14b0*/  @!P2 LOP3.LUT R22, R15, 0x7ff00000, RZ, 0xc0, !PT ;  /* 0x7ff000000f16a812 */ /* 0x000fc600078ec0ff */
[----:B------:R-:W-:Y:S02]  /*14c0*/  DMUL R18, R16, R14 ;  /* 0x0000000e10127228 */ /* 0x000fe40000000000 */
[----:B------:R-:W-:-:S05]  /*14d0*/  VIADD R23, R22, 0xffffffff ;  /* 0xffffffff16177836 */ /* 0x000fca0000000000 */
[----:B------:R-:W-:Y:S01]  /*14e0*/  ISETP.GT.U32.AND P0, PT, R23, 0x7feffffe, PT ;  /* 0x7feffffe1700780c */ /* 0x000fe20003f04070 */
[----:B------:R-:W-:-:S03]  /*14f0*/  DFMA R20, R18, -R2, R14 ;  /* 0x800000021214722b */ /* 0x000fc6000000000e */
[----:B------:R-:W-:-:S05]  /*1500*/  ISETP.GT.U32.OR P0, PT, R24, 0x7feffffe, P0 ;  /* 0x7feffffe1800780c */ /* 0x000fca0000704470 */
[----:B------:R-:W-:-:S08]  /*1510*/  DFMA R16, R16, R20, R18 ;  /* 0x000000141010722b */ /* 0x000fd00000000012 */
[----:B------:R-:W-:Y:S05]  /*1520*/  @P0 BRA `(.L_x_15) ;  /* 0x00000000006c0947 */ /* 0x000fea0003800000 */
[----:B------:R-:W-:Y:S01]  /*1530*/  LOP3.LUT R13, R9, 0x7ff00000, RZ, 0xc0, !PT ;  /* 0x7ff00000090d7812 */ /* 0x000fe200078ec0ff */
[----:B------:R-:W-:-:S03]  /*1540*/  IMAD.MOV.U32 R12, RZ, RZ, RZ ;  /* 0x000000ffff0c7224 */ /* 0x000fc600078e00ff */
[CC--:B------:R-:W-:Y:S02]  /*1550*/  VIADDMNMX R11, R4.reuse, -R13.reuse, 0xb9600000, !PT ;  /* 0xb9600000040b7446 */ /* 0x0c0fe4000780090d */
[----:B------:R-:W-:Y:S02]  /*1560*/  ISETP.GE.U32.AND P0, PT, R4, R13, PT ;  /* 0x0000000d0400720c */ /* 0x000fe40003f06070 */
[----:B------:R-:W-:Y:S02]  /*1570*/  VIMNMX R11, PT, PT, R11, 0x46a00000, PT ;  /* 0x46a000000b0b7848 */ /* 0x000fe40003fe0100 */
[----:B------:R-:W-:-:S05]  /*1580*/  SEL R6, R6, 0x63400000, !P0 ;  /* 0x6340000006067807 */ /* 0x000fca0004000000 */
[----:B------:R-:W-:-:S04]  /*1590*/  IMAD.IADD R11, R11, 0x1, -R6 ;  /* 0x000000010b0b7824 */ /* 0x000fc800078e0a06 */
[----:B------:R-:W-:-:S06]  /*15a0*/  VIADD R13, R11, 0x7fe00000 ;  /* 0x7fe000000b0d7836 */ /* 0x000fcc0000000000 */
[----:B------:R-:W-:-:S10]  /*15b0*/  DMUL R18, R16, R12 ;  /* 0x0000000c10127228 */ /* 0x000fd40000000000 */
[----:B------:R-:W-:-:S13]  /*15c0*/  FSETP.GTU.AND P0, PT, |R19|, 1.469367938527859385e-39, PT ;  /* 0x001000001300780b */ /* 0x000fda0003f0c200 */
[----:B------:R-:W-:Y:S05]  /*15d0*/  @P0 BRA `(.L_x_16) ;  /* 0x0000000000940947 */ /* 0x000fea0003800000 */
[----:B------:R-:W-:Y:S01]  /*15e0*/  DFMA R2, R16, -R2, R14 ;  /* 0x800000021002722b */ /* 0x000fe2000000000e */
[----:B------:R-:W-:-:S09]  /*15f0*/  IMAD.MOV.U32 R12, RZ, RZ, RZ ;  /* 0x000000ffff0c7224 */ /* 0x000fd200078e00ff */
[C---:B------:R-:W-:Y:S02]  /*1600*/  FSETP.NEU.AND P0, PT, R3.reuse, RZ, PT ;  /* 0x000000ff0300720b */ /* 0x040fe40003f0d000 */
[----:B------:R-:W-:-:S04]  /*1610*/  LOP3.LUT R9, R3, 0x80000000, R9, 0x48, !PT ;  /* 0x8000000003097812 */ /* 0x000fc800078e4809 */
[----:B------:R-:W-:-:S07]  /*1620*/  LOP3.LUT R13, R9, R13, RZ, 0xfc, !PT ;  /* 0x0000000d090d7212 */ /* 0x000fce00078efcff */
[----:B------:R-:W-:Y:S05]  /*1630*/  @!P0 BRA `(.L_x_16) ;  /* 0x00000000007c8947 */ /* 0x000fea0003800000 */
[----:B------:R-:W-:Y:S01]  /*1640*/  IMAD.MOV R3, RZ, RZ, -R11 ;  /* 0x000000ffff037224 */ /* 0x000fe200078e0a0b */
[----:B------:R-:W-:Y:S01]  /*1650*/  DMUL.RP R12, R16, R12 ;  /* 0x0000000c100c7228 */ /* 0x000fe20000008000 */
[----:B------:R-:W-:-:S06]  /*1660*/  IMAD.MOV.U32 R2, RZ, RZ, RZ ;  /* 0x000000ffff027224 */ /* 0x000fcc00078e00ff */
[----:B------:R-:W-:-:S03]  /*1670*/  DFMA R2, R18, -R2, R16 ;  /* 0x800000021202722b */ /* 0x000fc60000000010 */
[----:B------:R-:W-:-:S03]  /*1680*/  LOP3.LUT R9, R13, R9, RZ, 0x3c, !PT ;  /* 0x000000090d097212 */ /* 0x000fc600078e3cff */
[----:B------:R-:W-:-:S04]  /*1690*/  IADD3 R2, PT, PT, -R11, -0x43300000, RZ ;  /* 0xbcd000000b027810 */ /* 0x000fc80007ffe1ff */
[----:B------:R-:W-:-:S04]  /*16a0*/  FSETP.NEU.AND P0, PT, |R3|, R2, PT ;  /* 0x000000020300720b */ /* 0x000fc80003f0d200 */
[----:B------:R-:W-:Y:S02]  /*16b0*/  FSEL R18, R12, R18, !P0 ;  /* 0x000000120c127208 */ /* 0x000fe40004000000 */
[----:B------:R-:W-:Y:S01]  /*16c0*/  FSEL R19, R9, R19, !P0 ;  /* 0x0000001309137208 */ /* 0x000fe20004000000 */
[----:B------:R-:W-:Y:S06]  /*16d0*/  BRA `(.L_x_16) ;  /* 0x0000000000547947 */ /* 0x000fec0003800000 */
.L_x_15:
[----:B------:R-:W-:-:S14]  /*16e0*/  DSETP.NAN.AND P0, PT, R12, R12, PT ;  /* 0x0000000c0c00722a */ /* 0x000fdc0003f08000 */
[----:B------:R-:W-:Y:S05]  /*16f0*/  @P0 BRA `(.L_x_17) ;  /* 0x0000000000440947 */ /* 0x000fea0003800000 */
[----:B------:R-:W-:-:S14]  /*1700*/  DSETP.NAN.AND P0, PT, R8, R8, PT ;  /* 0x000000080800722a */ /* 0x000fdc0003f08000 */
[----:B------:R-:W-:Y:S05]  /*1710*/  @P0 BRA `(.L_x_18) ;  /* 0x0000000000300947 */ /* 0x000fea0003800000 */
[----:B------:R-:W-:Y:S01]  /*1720*/  ISETP.NE.AND P0, PT, R22, R11, PT ;  /* 0x0000000b1600720c */ /* 0x000fe20003f05270 */
[----:B------:R-:W-:Y:S02]  /*1730*/  IMAD.MOV.U32 R18, RZ, RZ, 0x0 ;  /* 0x00000000ff127424 */ /* 0x000fe400078e00ff */
[----:B------:R-:W-:-:S10]  /*1740*/  IMAD.MOV.U32 R19, RZ, RZ, -0x80000 ;  /* 0xfff80000ff137424 */ /* 0x000fd400078e00ff */
[----:B------:R-:W-:Y:S05]  /*1750*/  @!P0 BRA `(.L_x_16) ;  /* 0x0000000000348947 */ /* 0x000fea0003800000 */
[----:B------:R-:W-:Y:S02]  /*1760*/  ISETP.NE.AND P0, PT, R22, 0x7ff00000, PT ;  /* 0x7ff000001600780c */ /* 0x000fe40003f05270 */
[----:B------:R-:W-:Y:S02]  /*1770*/  LOP3.LUT R19, R13, 0x80000000, R9, 0x48, !PT ;  /* 0x800000000d137812 */ /* 0x000fe400078e4809 */
[----:B------:R-:W-:-:S13]  /*1780*/  ISETP.EQ.OR P0, PT, R11, RZ, !P0 ;  /* 0x000000ff0b00720c */ /* 0x000fda0004702670 */
[----:B------:R-:W-:Y:S01]  /*1790*/  @P0 LOP3.LUT R2, R19, 0x7ff00000, RZ, 0xfc, !PT ;  /* 0x7ff0000013020812 */ /* 0x000fe200078efcff */
[----:B------:R-:W-:Y:S02]  /*17a0*/  @!P0 IMAD.MOV.U32 R18, RZ, RZ, RZ ;  /* 0x000000ffff128224 */ /* 0x000fe400078e00ff */
[----:B------:R-:W-:Y:S02]  /*17b0*/  @P0 IMAD.MOV.U32 R18, RZ, RZ, RZ ;  /* 0x000000ffff120224 */ /* 0x000fe400078e00ff */
[----:B------:R-:W-:Y:S01]  /*17c0*/  @P0 IMAD.MOV.U32 R19, RZ, RZ, R2 ;  /* 0x000000ffff130224 */ /* 0x000fe200078e0002 */
[----:B------:R-:W-:Y:S06]  /*17d0*/  BRA `(.L_x_16) ;  /* 0x0000000000147947 */ /* 0x000fec0003800000 */
.L_x_18:
[----:B------:R-:W-:Y:S01]  /*17e0*/  LOP3.LUT R19, R9, 0x80000, RZ, 0xfc, !PT ;  /* 0x0008000009137812 */ /* 0x000fe200078efcff */
[----:B------:R-:W-:Y:S01]  /*17f0*/  IMAD.MOV.U32 R18, RZ, RZ, R8 ;  /* 0x000000ffff127224 */ /* 0x000fe200078e0008 */
[----:B------:R-:W-:Y:S06]  /*1800*/  BRA `(.L_x_16) ;  /* 0x0000000000087947 */ /* 0x000fec0003800000 */
.L_x_17:
[----:B------:R-:W-:Y:S01]  /*1810*/  LOP3.LUT R19, R13, 0x80000, RZ, 0xfc, !PT ;  /* 0x000800000d137812 */ /* 0x000fe200078efcff */
[----:B------:R-:W-:-:S07]  /*1820*/  IMAD.MOV.U32 R18, RZ, RZ, R12 ;  /* 0x000000ffff127224 */ /* 0x000fce00078e000c */
.L_x_16:
[----:B------:R-:W-:Y:S05]  /*1830*/  BSYNC.RECONVERGENT B1 ;  /* 0x0000000000017941 */ /* 0x000fea0003800200 */
.L_x_14:
[----:B------:R-:W-:Y:S02]  /*1840*/  IMAD.MOV.U32 R2, RZ, RZ, R0 ;  /* 0x000000ffff027224 */ /* 0x000fe400078e0000 */
[----:B------:R-:W-:-:S04]  /*1850*/  IMAD.MOV.U32 R3, RZ, RZ, 0x0 ;  /* 0x00000000ff037424 */ /* 0x000fc800078e00ff */
[----:B------:R-:W-:Y:S05]  /*1860*/  RET.REL.NODEC R2 `(stft_kernel_fixed) ;  /* 0xffffffe402e47950 */ /* 0x000fea0003c3ffff */
.L_x_19:
[----:B------:R-:W-:-:S00]  /*1870*/  BRA `(.L_x_19) ;  /* 0xfffffffc00fc7947 */ /* 0x000fc0000383ffff */
[----:B------:R-:W-:-:S00]  /*1880*/  NOP ;  /* 0x0000000000007918 */ /* 0x000fc00000000000 */
[----:B------:R-:W-:-:S00]  /*1890*/  NOP ;  /* 0x0000000000007918 */ /* 0x000fc00000000000 */
[----:B------:R-:W-:-:S00]  /*18a0*/  NOP ;  /* 0x0000000000007918 */ /* 0x000fc00000000000 */
[----:B------:R-:W-:-:S00]  /*18b0*/  NOP ;  /* 0x0000000000007918 */ /* 0x000fc00000000000 */
[----:B------:R-:W-:-:S00]  /*18c0*/  NOP ;  /* 0x0000000000007918 */ /* 0x000fc00000000000 */
[----:B------:R-:W-:-:S00]  /*18d0*/  NOP ;  /* 0x0000000000007918 */ /* 0x000fc00000000000 */
[----:B------:R-:W-:-:S00]  /*18e0*/  NOP ;  /* 0x0000000000007918 */ /* 0x000fc00000000000 */
[----:B------:R-:W-:-:S00]  /*18f0*/  NOP ;  /* 0x0000000000007918 */ /* 0x000fc00000000000 */
.L_x_21:


//--------------------- .text._Z11spectrogramPK7ComplexPfi --------------------------
	.section	.text._Z11spectrogramPK7ComplexPfi,"ax",@progbits
	.align	128
        .global         _Z11spectrogramPK7ComplexPfi
        .type           _Z11spectrogramPK7ComplexPfi,@function
        .size           _Z11spectrogramPK7ComplexPfi,(.L_x_23 - _Z11spectrogramPK7ComplexPfi)
        .other          _Z11spectrogramPK7ComplexPfi,@"STO_CUDA_ENTRY STV_DEFAULT"
_Z11spectrogramPK7ComplexPfi:
.text._Z11spectrogramPK7ComplexPfi:
[----:B------:R-:W-:Y:S01]  /*0000*/  LDC R1, c[0x0][0x37c] ;  /* 0x0000df00ff017b82 */ /* 0x000fe20000000800 */
[----:B------:R-:W0:Y:S07]  /*0010*/  S2R R0, SR_TID.X ;  /* 0x0000000000007919 */ /* 0x000e2e0000002100 */
[----:B------:R-:W0:Y:S01]  /*0020*/  S2UR UR4, SR_CTAID.X ;  /* 0x00000000000479c3 */ /* 0x000e220000002500 */
[----:B------:R-:W1:Y:S07]  /*0030*/  LDCU UR5, c[0x0][0x390] ;  /* 0x00007200ff0577ac */ /* 0x000e6e0008000800 */
[----:B------:R-:W0:Y:S02]  /*0040*/  LDC R7, c[0x0][0x360] ;  /* 0x0000d800ff077b82 */ /* 0x000e240000000800 */
[----:B0-----:R-:W-:-:S05]  /*0050*/  IMAD R7, R7, UR4, R0 ;  /* 0x0000000407077c24 */ /* 0x001fca000f8e0200 */
[----:B-1----:R-:W-:-:S13]  /*0060*/  ISETP.GE.AND P0, PT, R7, UR5, PT ;  /* 0x0000000507007c0c */ /* 0x002fda000bf06270 */
[----:B------:R-:W-:Y:S05]  /*0070*/  @P0 EXIT ;  /* 0x000000000000094d */ /* 0x000fea0003800000 */
[----:B------:R-:W0:Y:S01]  /*0080*/  LDC.64 R2, c[0x0][0x380] ;  /* 0x0000e000ff027b82 */ /* 0x000e220000000a00 */
[----:B------:R-:W1:Y:S07]  /*0090*/  LDCU.64 UR4, c[0x0][0x358] ;  /* 0x00006b00ff0477ac */ /* 0x000e6e0008000a00 */
[----:B------:R-:W2:Y:S01]  /*00a0*/  LDC.64 R4, c[0x0][0x388] ;  /* 0x0000e200ff047b82 */ /* 0x000ea20000000a00 */
[----:B0-----:R-:W-:-:S05]  /*00b0*/  IMAD.WIDE R2, R7, 0x8, R2 ;  /* 0x0000000807027825 */ /* 0x001fca00078e0202 */
[----:B-1----:R-:W3:Y:S04]  /*00c0*/  LDG.E R6, desc[UR4][R2.64+0x4] ;  /* 0x0000040402067981 */ /* 0x002ee8000c1e1900 */
[----:B------:R-:W4:Y:S01]  /*00d0*/  LDG.E R0, desc[UR4][R2.64] ;  /* 0x0000000402007981 */ /* 0x000f22000c1e1900 */
[----:B--2---:R-:W-:-:S04]  /*00e0*/  IMAD.WIDE R4, R7, 0x4, R4 ;  /* 0x0000000407047825 */ /* 0x004fc800078e0204 */
[----:B---3--:R-:W-:-:S04]  /*00f0*/  FMUL R9, R6, R6 ;  /* 0x0000000606097220 */ /* 0x008fc80000400000 */
[----:B----4-:R-:W-:-:S05]  /*0100*/  FFMA R9, R0, R0, R9 ;  /* 0x0000000000097223 */ /* 0x010fca0000000009 */
[----:B------:R-:W-:Y:S01]  /*0110*/  STG.E desc[UR4][R4.64], R9 ;  /* 0x0000000904007986 */ /* 0x000fe2000c101904 */
[----:B------:R-:W-:Y:S05]  /*0120*/  EXIT ;  /* 0x000000000000794d */ /* 0x000fea0003800000 */
.L_x_20:
        /* <DEDUP_REMOVED lines=13> */
.L_x_23:


//--------------------- .nv.global.init           --------------------------
	.section	.nv.global.init,"aw",@progbits
	.align	4
.nv.global.init:
	.type		__cudart_i2opi_f,@object
	.size		__cudart_i2opi_f,(.L_0 - __cudart_i2opi_f)
__cudart_i2opi_f:
        /*0000*/ 	.byte	0x41, 0x90, 0x43, 0x3c, 0x99, 0x95, 0x62, 0xdb, 0xc0, 0xdd, 0x34, 0xf5, 0xd1, 0x57, 0x27, 0xfc
        /*0010*/ 	.byte	0x29, 0x15, 0x44, 0x4e, 0x6e, 0x83, 0xf9, 0xa2
.L_0:


//--------------------- .nv.shared.stft_kernel_fixed --------------------------
	.section	.nv.shared.stft_kernel_fixed,"aw",@nobits
	.sectionflags	@""
	.align	16
	.zero		1024


//--------------------- .nv.shared.reserved.0     --------------------------
	.section	.nv.shared.reserved.0,"aw",@nobits
	.weak		__nv_reservedSMEM_offset_0_alias
	.size		__nv_reservedSMEM_offset_0_alias, 0, 64
	.other		__nv_reservedSMEM_offset_0_alias,@"STO_CUDA_RESERVED_SHARED STV_DEFAULT"
__nv_reservedSMEM_offset_0_alias:
	.zero		0
	.zero		64


//--------------------- .nv.shared._Z11spectrogramPK7ComplexPfi --------------------------
	.section	.nv.shared._Z11spectrogramPK7ComplexPfi,"aw",@nobits
	.sectionflags	@""
	.align	16
	.zero		1024


//--------------------- .nv.constant0.stft_kernel_fixed --------------------------
	.section	.nv.constant0.stft_kernel_fixed,"a",@progbits
	.sectionflags	@""
	.align	4
.nv.constant0.stft_kernel_fixed:
	.zero		936


//--------------------- .nv.constant0._Z11spectrogramPK7ComplexPfi --------------------------
	.section	.nv.constant0._Z11spectrogramPK7ComplexPfi,"a",@progbits
	.sectionflags	@""
	.align	4
.nv.constant0._Z11spectrogramPK7ComplexPfi:
	.zero		916


//--------------------- SYMBOLS --------------------------

	.type		.nv.reservedSmem.offset0,@object
	.size		.nv.reservedSmem.offset0,0x4
	.type		.nv.reservedSmem.cap,@object
	.size		.nv.reservedSmem.cap,0x4
